//
// Generated by NVIDIA NVVM Compiler
//
// Compiler Build ID: CL-36424714
// Cuda compilation tools, release 13.0, V13.0.88
// Based on NVVM 20.0.0
//

.version 9.0
.target sm_100
.address_size 64

	// .globl	_Z13computeForcesP8ParticleiP6float3

.visible .entry _Z13computeForcesP8ParticleiP6float3(
	.param .u64 .ptr .align 1 _Z13computeForcesP8ParticleiP6float3_param_0,
	.param .u32 _Z13computeForcesP8ParticleiP6float3_param_1,
	.param .u64 .ptr .align 1 _Z13computeForcesP8ParticleiP6float3_param_2
)
{
	.reg .pred 	%p<18>;
	.reg .b32 	%r<36>;
	.reg .b32 	%f<122>;
	.reg .b64 	%rd<15>;

	ld.param.u64 	%rd7, [_Z13computeForcesP8ParticleiP6float3_param_0];
	ld.param.u32 	%r16, [_Z13computeForcesP8ParticleiP6float3_param_1];
	ld.param.u64 	%rd6, [_Z13computeForcesP8ParticleiP6float3_param_2];
	cvta.to.global.u64 	%rd1, %rd7;
	mov.u32 	%r17, %ctaid.x;
	mov.u32 	%r18, %ntid.x;
	mov.u32 	%r19, %tid.x;
	mad.lo.s32 	%r1, %r17, %r18, %r19;
	setp.ge.s32 	%p1, %r1, %r16;
	@%p1 bra 	$L__BB0_17;
	setp.lt.s32 	%p2, %r16, 1;
	mov.f32 	%f119, 0f00000000;
	mov.f32 	%f120, %f119;
	mov.f32 	%f121, %f119;
	@%p2 bra 	$L__BB0_16;
	mul.lo.s32 	%r2, %r1, 73;
	mul.wide.s32 	%rd8, %r1, 32;
	add.s64 	%rd2, %rd1, %rd8;
	add.s32 	%r21, %r16, -1;
	mul.hi.u32 	%r22, %r21, 1372618415;
	sub.s32 	%r23, %r21, %r22;
	shr.u32 	%r24, %r23, 1;
	add.s32 	%r25, %r24, %r22;
	shr.u32 	%r3, %r25, 6;
	setp.lt.u32 	%p3, %r16, 98;
	mov.f32 	%f121, 0f00000000;
	mov.b32 	%r35, 0;
	mov.f32 	%f120, %f121;
	mov.f32 	%f119, %f121;
	@%p3 bra 	$L__BB0_12;
	add.s32 	%r27, %r3, 1;
	and.b32  	%r28, %r27, 134217726;
	neg.s32 	%r32, %r28;
	mov.f32 	%f121, 0f00000000;
	mov.b32 	%r34, 3589;
	mov.u32 	%r33, %r2;
$L__BB0_4:
	rem.s32 	%r8, %r33, %r16;
	setp.eq.s32 	%p4, %r8, %r1;
	@%p4 bra 	$L__BB0_7;
	ld.global.f32 	%f4, [%rd2];
	ld.global.f32 	%f5, [%rd2+4];
	ld.global.f32 	%f6, [%rd2+8];
	mul.wide.s32 	%rd9, %r8, 32;
	add.s64 	%rd3, %rd1, %rd9;
	ld.global.f32 	%f7, [%rd3];
	ld.global.f32 	%f8, [%rd3+4];
	ld.global.f32 	%f9, [%rd3+8];
	sub.f32 	%f53, %f4, %f7;
	sub.f32 	%f54, %f5, %f8;
	sub.f32 	%f55, %f6, %f9;
	mul.f32 	%f56, %f54, %f54;
	fma.rn.f32 	%f57, %f53, %f53, %f56;
	fma.rn.f32 	%f58, %f55, %f55, %f57;
	sqrt.rn.f32 	%f10, %f58;
	setp.leu.f32 	%p5, %f10, 0f3DCCCCCD;
	setp.geu.f32 	%p6, %f10, 0f42C80000;
	or.pred  	%p7, %p5, %p6;
	@%p7 bra 	$L__BB0_7;
	ld.global.f32 	%f59, [%rd2+24];
	ld.global.f32 	%f60, [%rd3+24];
	mul.f32 	%f61, %f59, %f60;
	mul.f32 	%f62, %f10, %f10;
	div.rn.f32 	%f63, %f61, %f62;
	sub.f32 	%f64, %f7, %f4;
	div.rn.f32 	%f65, %f64, %f10;
	sub.f32 	%f66, %f8, %f5;
	div.rn.f32 	%f67, %f66, %f10;
	sub.f32 	%f68, %f9, %f6;
	div.rn.f32 	%f69, %f68, %f10;
	fma.rn.f32 	%f119, %f65, %f63, %f119;
	fma.rn.f32 	%f120, %f67, %f63, %f120;
	fma.rn.f32 	%f121, %f69, %f63, %f121;
$L__BB0_7:
	add.s32 	%r29, %r33, 3589;
	rem.s32 	%r9, %r29, %r16;
	setp.eq.s32 	%p8, %r9, %r1;
	@%p8 bra 	$L__BB0_10;
	ld.global.f32 	%f17, [%rd2];
	ld.global.f32 	%f18, [%rd2+4];
	ld.global.f32 	%f19, [%rd2+8];
	mul.wide.s32 	%rd10, %r9, 32;
	add.s64 	%rd4, %rd1, %rd10;
	ld.global.f32 	%f20, [%rd4];
	ld.global.f32 	%f21, [%rd4+4];
	ld.global.f32 	%f22, [%rd4+8];
	sub.f32 	%f70, %f17, %f20;
	sub.f32 	%f71, %f18, %f21;
	sub.f32 	%f72, %f19, %f22;
	mul.f32 	%f73, %f71, %f71;
	fma.rn.f32 	%f74, %f70, %f70, %f73;
	fma.rn.f32 	%f75, %f72, %f72, %f74;
	sqrt.rn.f32 	%f23, %f75;
	setp.leu.f32 	%p9, %f23, 0f3DCCCCCD;
	setp.geu.f32 	%p10, %f23, 0f42C80000;
	or.pred  	%p11, %p9, %p10;
	@%p11 bra 	$L__BB0_10;
	ld.global.f32 	%f76, [%rd2+24];
	ld.global.f32 	%f77, [%rd4+24];
	mul.f32 	%f78, %f76, %f77;
	mul.f32 	%f79, %f23, %f23;
	div.rn.f32 	%f80, %f78, %f79;
	sub.f32 	%f81, %f20, %f17;
	div.rn.f32 	%f82, %f81, %f23;
	sub.f32 	%f83, %f21, %f18;
	div.rn.f32 	%f84, %f83, %f23;
	sub.f32 	%f85, %f22, %f19;
	div.rn.f32 	%f86, %f85, %f23;
	fma.rn.f32 	%f119, %f82, %f80, %f119;
	fma.rn.f32 	%f120, %f84, %f80, %f120;
	fma.rn.f32 	%f121, %f86, %f80, %f121;
$L__BB0_10:
	add.s32 	%r34, %r34, 7178;
	add.s32 	%r33, %r33, 7178;
	add.s32 	%r32, %r32, 2;
	setp.ne.s32 	%p12, %r32, 0;
	@%p12 bra 	$L__BB0_4;
	add.s32 	%r35, %r34, -3589;
$L__BB0_12:
	and.b32  	%r30, %r3, 1;
	setp.eq.b32 	%p13, %r30, 1;
	@%p13 bra 	$L__BB0_16;
	add.s32 	%r31, %r35, %r2;
	rem.s32 	%r15, %r31, %r16;
	setp.eq.s32 	%p14, %r15, %r1;
	@%p14 bra 	$L__BB0_16;
	ld.global.f32 	%f36, [%rd2];
	ld.global.f32 	%f37, [%rd2+4];
	ld.global.f32 	%f38, [%rd2+8];
	mul.wide.s32 	%rd11, %r15, 32;
	add.s64 	%rd5, %rd1, %rd11;
	ld.global.f32 	%f39, [%rd5];
	ld.global.f32 	%f40, [%rd5+4];
	ld.global.f32 	%f41, [%rd5+8];
	sub.f32 	%f87, %f36, %f39;
	sub.f32 	%f88, %f37, %f40;
	sub.f32 	%f89, %f38, %f41;
	mul.f32 	%f90, %f88, %f88;
	fma.rn.f32 	%f91, %f87, %f87, %f90;
	fma.rn.f32 	%f92, %f89, %f89, %f91;
	sqrt.rn.f32 	%f42, %f92;
	setp.leu.f32 	%p15, %f42, 0f3DCCCCCD;
	setp.geu.f32 	%p16, %f42, 0f42C80000;
	or.pred  	%p17, %p15, %p16;
	@%p17 bra 	$L__BB0_16;
	ld.global.f32 	%f93, [%rd2+24];
	ld.global.f32 	%f94, [%rd5+24];
	mul.f32 	%f95, %f93, %f94;
	mul.f32 	%f96, %f42, %f42;
	div.rn.f32 	%f97, %f95, %f96;
	sub.f32 	%f98, %f39, %f36;
	div.rn.f32 	%f99, %f98, %f42;
	sub.f32 	%f100, %f40, %f37;
	div.rn.f32 	%f101, %f100, %f42;
	sub.f32 	%f102, %f41, %f38;
	div.rn.f32 	%f103, %f102, %f42;
	fma.rn.f32 	%f119, %f99, %f97, %f119;
	fma.rn.f32 	%f120, %f101, %f97, %f120;
	fma.rn.f32 	%f121, %f103, %f97, %f121;
$L__BB0_16:
	cvta.to.global.u64 	%rd12, %rd6;
	mul.wide.s32 	%rd13, %r1, 12;
	add.s64 	%rd14, %rd12, %rd13;
	st.global.f32 	[%rd14], %f119;
	st.global.f32 	[%rd14+4], %f120;
	st.global.f32 	[%rd14+8], %f121;
$L__BB0_17:
	ret;

}
	// .globl	_Z15updateParticlesP8ParticleP6float3if
.visible .entry _Z15updateParticlesP8ParticleP6float3if(
	.param .u64 .ptr .align 1 _Z15updateParticlesP8ParticleP6float3if_param_0,
	.param .u64 .ptr .align 1 _Z15updateParticlesP8ParticleP6float3if_param_1,
	.param .u32 _Z15updateParticlesP8ParticleP6float3if_param_2,
	.param .f32 _Z15updateParticlesP8ParticleP6float3if_param_3
)
{
	.reg .pred 	%p<2>;
	.reg .b32 	%r<6>;
	.reg .b32 	%f<22>;
	.reg .b64 	%rd<9>;

	ld.param.u64 	%rd1, [_Z15updateParticlesP8ParticleP6float3if_param_0];
	ld.param.u64 	%rd2, [_Z15updateParticlesP8ParticleP6float3if_param_1];
	ld.param.u32 	%r2, [_Z15updateParticlesP8ParticleP6float3if_param_2];
	ld.param.f32 	%f1, [_Z15updateParticlesP8ParticleP6float3if_param_3];
	mov.u32 	%r3, %ctaid.x;
	mov.u32 	%r4, %ntid.x;
	mov.u32 	%r5, %tid.x;
	mad.lo.s32 	%r1, %r3, %r4, %r5;
	setp.ge.s32 	%p1, %r1, %r2;
	@%p1 bra 	$L__BB1_2;
	cvta.to.global.u64 	%rd3, %rd1;
	cvta.to.global.u64 	%rd4, %rd2;
	mul.wide.s32 	%rd5, %r1, 12;
	add.s64 	%rd6, %rd4, %rd5;
	mul.wide.s32 	%rd7, %r1, 32;
	add.s64 	%rd8, %rd3, %rd7;
	ld.global.f32 	%f2, [%rd8+24];
	rcp.rn.f32 	%f3, %f2;
	ld.global.f32 	%f4, [%rd6];
	mul.f32 	%f5, %f4, %f3;
	ld.global.f32 	%f6, [%rd6+4];
	mul.f32 	%f7, %f3, %f6;
	ld.global.f32 	%f8, [%rd6+8];
	mul.f32 	%f9, %f3, %f8;
	ld.global.f32 	%f10, [%rd8+12];
	fma.rn.f32 	%f11, %f1, %f5, %f10;
	ld.global.f32 	%f12, [%rd8+16];
	fma.rn.f32 	%f13, %f1, %f7, %f12;
	ld.global.f32 	%f14, [%rd8+20];
	fma.rn.f32 	%f15, %f1, %f9, %f14;
	st.global.f32 	[%rd8+12], %f11;
	st.global.f32 	[%rd8+16], %f13;
	st.global.f32 	[%rd8+20], %f15;
	ld.global.f32 	%f16, [%rd8];
	fma.rn.f32 	%f17, %f1, %f11, %f16;
	ld.global.f32 	%f18, [%rd8+4];
	fma.rn.f32 	%f19, %f1, %f13, %f18;
	ld.global.f32 	%f20, [%rd8+8];
	fma.rn.f32 	%f21, %f1, %f15, %f20;
	st.global.f32 	[%rd8], %f17;
	st.global.f32 	[%rd8+4], %f19;
	st.global.f32 	[%rd8+8], %f21;
$L__BB1_2:
	ret;

}
	// .globl	_Z16detectCollisionsP8ParticleiPi
.visible .entry _Z16detectCollisionsP8ParticleiPi(
	.param .u64 .ptr .align 1 _Z16detectCollisionsP8ParticleiPi_param_0,
	.param .u32 _Z16detectCollisionsP8ParticleiPi_param_1,
	.param .u64 .ptr .align 1 _Z16detectCollisionsP8ParticleiPi_param_2
)
{
	.reg .pred 	%p<23>;
	.reg .b32 	%r<90>;
	.reg .b32 	%f<92>;
	.reg .b64 	%rd<21>;

	ld.param.u64 	%rd4, [_Z16detectCollisionsP8ParticleiPi_param_0];
	ld.param.u32 	%r42, [_Z16detectCollisionsP8ParticleiPi_param_1];
	ld.param.u64 	%rd3, [_Z16detectCollisionsP8ParticleiPi_param_2];
	cvta.to.global.u64 	%rd1, %rd4;
	mov.u32 	%r43, %ctaid.x;
	mov.u32 	%r44, %ntid.x;
	mov.u32 	%r45, %tid.x;
	mad.lo.s32 	%r1, %r43, %r44, %r45;
	setp.ge.s32 	%p1, %r1, %r42;
	@%p1 bra 	$L__BB2_26;
	setp.lt.s32 	%p2, %r42, 1;
	mov.b32 	%r89, 0;
	@%p2 bra 	$L__BB2_24;
	mul.wide.s32 	%rd5, %r1, 32;
	add.s64 	%rd2, %rd1, %rd5;
	add.s32 	%r49, %r42, -1;
	mul.hi.u32 	%r50, %r49, 891408307;
	sub.s32 	%r51, %r49, %r50;
	shr.u32 	%r52, %r51, 1;
	add.s32 	%r53, %r52, %r50;
	shr.u32 	%r2, %r53, 5;
	add.s32 	%r3, %r2, 1;
	setp.lt.u32 	%p3, %r42, 160;
	mov.b32 	%r87, 0;
	mov.u32 	%r89, %r87;
	@%p3 bra 	$L__BB2_14;
	and.b32  	%r56, %r3, 268435452;
	neg.s32 	%r73, %r56;
	mov.b32 	%r89, 0;
	mov.b32 	%r75, 106;
	mov.u32 	%r74, %r1;
$L__BB2_4:
	.pragma "nounroll";
	rem.s32 	%r9, %r74, %r42;
	setp.eq.s32 	%p4, %r9, %r1;
	@%p4 bra 	$L__BB2_6;
	ld.global.f32 	%f1, [%rd2];
	ld.global.f32 	%f2, [%rd2+4];
	ld.global.f32 	%f3, [%rd2+8];
	mul.wide.s32 	%rd6, %r9, 32;
	add.s64 	%rd7, %rd1, %rd6;
	ld.global.f32 	%f4, [%rd7];
	ld.global.f32 	%f5, [%rd7+4];
	ld.global.f32 	%f6, [%rd7+8];
	sub.f32 	%f7, %f1, %f4;
	sub.f32 	%f8, %f2, %f5;
	sub.f32 	%f9, %f3, %f6;
	mul.f32 	%f10, %f8, %f8;
	fma.rn.f32 	%f11, %f7, %f7, %f10;
	fma.rn.f32 	%f12, %f9, %f9, %f11;
	sqrt.rn.f32 	%f13, %f12;
	setp.lt.f32 	%p5, %f13, 0f40000000;
	selp.u32 	%r57, 1, 0, %p5;
	add.s32 	%r89, %r89, %r57;
$L__BB2_6:
	add.s32 	%r58, %r74, 53;
	rem.s32 	%r12, %r58, %r42;
	setp.eq.s32 	%p6, %r12, %r1;
	@%p6 bra 	$L__BB2_8;
	ld.global.f32 	%f14, [%rd2];
	ld.global.f32 	%f15, [%rd2+4];
	ld.global.f32 	%f16, [%rd2+8];
	mul.wide.s32 	%rd8, %r12, 32;
	add.s64 	%rd9, %rd1, %rd8;
	ld.global.f32 	%f17, [%rd9];
	ld.global.f32 	%f18, [%rd9+4];
	ld.global.f32 	%f19, [%rd9+8];
	sub.f32 	%f20, %f14, %f17;
	sub.f32 	%f21, %f15, %f18;
	sub.f32 	%f22, %f16, %f19;
	mul.f32 	%f23, %f21, %f21;
	fma.rn.f32 	%f24, %f20, %f20, %f23;
	fma.rn.f32 	%f25, %f22, %f22, %f24;
	sqrt.rn.f32 	%f26, %f25;
	setp.lt.f32 	%p7, %f26, 0f40000000;
	selp.u32 	%r59, 1, 0, %p7;
	add.s32 	%r89, %r89, %r59;
$L__BB2_8:
	add.s32 	%r60, %r74, 106;
	rem.s32 	%r15, %r60, %r42;
	setp.eq.s32 	%p8, %r15, %r1;
	@%p8 bra 	$L__BB2_10;
	ld.global.f32 	%f27, [%rd2];
	ld.global.f32 	%f28, [%rd2+4];
	ld.global.f32 	%f29, [%rd2+8];
	mul.wide.s32 	%rd10, %r15, 32;
	add.s64 	%rd11, %rd1, %rd10;
	ld.global.f32 	%f30, [%rd11];
	ld.global.f32 	%f31, [%rd11+4];
	ld.global.f32 	%f32, [%rd11+8];
	sub.f32 	%f33, %f27, %f30;
	sub.f32 	%f34, %f28, %f31;
	sub.f32 	%f35, %f29, %f32;
	mul.f32 	%f36, %f34, %f34;
	fma.rn.f32 	%f37, %f33, %f33, %f36;
	fma.rn.f32 	%f38, %f35, %f35, %f37;
	sqrt.rn.f32 	%f39, %f38;
	setp.lt.f32 	%p9, %f39, 0f40000000;
	selp.u32 	%r61, 1, 0, %p9;
	add.s32 	%r89, %r89, %r61;
$L__BB2_10:
	add.s32 	%r62, %r74, 159;
	rem.s32 	%r18, %r62, %r42;
	setp.eq.s32 	%p10, %r18, %r1;
	@%p10 bra 	$L__BB2_12;
	ld.global.f32 	%f40, [%rd2];
	ld.global.f32 	%f41, [%rd2+4];
	ld.global.f32 	%f42, [%rd2+8];
	mul.wide.s32 	%rd12, %r18, 32;
	add.s64 	%rd13, %rd1, %rd12;
	ld.global.f32 	%f43, [%rd13];
	ld.global.f32 	%f44, [%rd13+4];
	ld.global.f32 	%f45, [%rd13+8];
	sub.f32 	%f46, %f40, %f43;
	sub.f32 	%f47, %f41, %f44;
	sub.f32 	%f48, %f42, %f45;
	mul.f32 	%f49, %f47, %f47;
	fma.rn.f32 	%f50, %f46, %f46, %f49;
	fma.rn.f32 	%f51, %f48, %f48, %f50;
	sqrt.rn.f32 	%f52, %f51;
	setp.lt.f32 	%p11, %f52, 0f40000000;
	selp.u32 	%r63, 1, 0, %p11;
	add.s32 	%r89, %r89, %r63;
$L__BB2_12:
	add.s32 	%r75, %r75, 212;
	add.s32 	%r74, %r74, 212;
	add.s32 	%r73, %r73, 4;
	setp.ne.s32 	%p12, %r73, 0;
	@%p12 bra 	$L__BB2_4;
	add.s32 	%r87, %r75, -106;
$L__BB2_14:
	and.b32  	%r65, %r3, 3;
	setp.eq.s32 	%p13, %r65, 0;
	@%p13 bra 	$L__BB2_24;
	setp.eq.s32 	%p14, %r65, 1;
	@%p14 bra 	$L__BB2_21;
	add.s32 	%r28, %r87, %r1;
	rem.s32 	%r29, %r28, %r42;
	setp.eq.s32 	%p15, %r29, %r1;
	@%p15 bra 	$L__BB2_18;
	ld.global.f32 	%f53, [%rd2];
	ld.global.f32 	%f54, [%rd2+4];
	ld.global.f32 	%f55, [%rd2+8];
	mul.wide.s32 	%rd14, %r29, 32;
	add.s64 	%rd15, %rd1, %rd14;
	ld.global.f32 	%f56, [%rd15];
	ld.global.f32 	%f57, [%rd15+4];
	ld.global.f32 	%f58, [%rd15+8];
	sub.f32 	%f59, %f53, %f56;
	sub.f32 	%f60, %f54, %f57;
	sub.f32 	%f61, %f55, %f58;
	mul.f32 	%f62, %f60, %f60;
	fma.rn.f32 	%f63, %f59, %f59, %f62;
	fma.rn.f32 	%f64, %f61, %f61, %f63;
	sqrt.rn.f32 	%f65, %f64;
	setp.lt.f32 	%p16, %f65, 0f40000000;
	selp.u32 	%r66, 1, 0, %p16;
	add.s32 	%r89, %r89, %r66;
$L__BB2_18:
	add.s32 	%r67, %r28, 53;
	rem.s32 	%r32, %r67, %r42;
	setp.eq.s32 	%p17, %r32, %r1;
	@%p17 bra 	$L__BB2_20;
	ld.global.f32 	%f66, [%rd2];
	ld.global.f32 	%f67, [%rd2+4];
	ld.global.f32 	%f68, [%rd2+8];
	mul.wide.s32 	%rd16, %r32, 32;
	add.s64 	%rd17, %rd1, %rd16;
	ld.global.f32 	%f69, [%rd17];
	ld.global.f32 	%f70, [%rd17+4];
	ld.global.f32 	%f71, [%rd17+8];
	sub.f32 	%f72, %f66, %f69;
	sub.f32 	%f73, %f67, %f70;
	sub.f32 	%f74, %f68, %f71;
	mul.f32 	%f75, %f73, %f73;
	fma.rn.f32 	%f76, %f72, %f72, %f75;
	fma.rn.f32 	%f77, %f74, %f74, %f76;
	sqrt.rn.f32 	%f78, %f77;
	setp.lt.f32 	%p18, %f78, 0f40000000;
	selp.u32 	%r68, 1, 0, %p18;
	add.s32 	%r89, %r89, %r68;
$L__BB2_20:
	add.s32 	%r87, %r87, 106;
$L__BB2_21:
	and.b32  	%r69, %r2, 1;
	setp.eq.b32 	%p19, %r69, 1;
	@%p19 bra 	$L__BB2_24;
	add.s32 	%r70, %r87, %r1;
	rem.s32 	%r39, %r70, %r42;
	setp.eq.s32 	%p20, %r39, %r1;
	@%p20 bra 	$L__BB2_24;
	ld.global.f32 	%f79, [%rd2];
	ld.global.f32 	%f80, [%rd2+4];
	ld.global.f32 	%f81, [%rd2+8];
	mul.wide.s32 	%rd18, %r39, 32;
	add.s64 	%rd19, %rd1, %rd18;
	ld.global.f32 	%f82, [%rd19];
	ld.global.f32 	%f83, [%rd19+4];
	ld.global.f32 	%f84, [%rd19+8];
	sub.f32 	%f85, %f79, %f82;
	sub.f32 	%f86, %f80, %f83;
	sub.f32 	%f87, %f81, %f84;
	mul.f32 	%f88, %f86, %f86;
	fma.rn.f32 	%f89, %f85, %f85, %f88;
	fma.rn.f32 	%f90, %f87, %f87, %f89;
	sqrt.rn.f32 	%f91, %f90;
	setp.lt.f32 	%p21, %f91, 0f40000000;
	selp.u32 	%r71, 1, 0, %p21;
	add.s32 	%r89, %r89, %r71;
$L__BB2_24:
	setp.lt.s32 	%p22, %r89, 1;
	@%p22 bra 	$L__BB2_26;
	cvta.to.global.u64 	%rd20, %rd3;
	atom.global.add.u32 	%r72, [%rd20], %r89;
$L__BB2_26:
	ret;

}


// ===== COMPILED SASS (sm_100) =====

	.target	sm_100

	.elftype	@"ET_EXEC"


//--------------------- .note.nv.tkinfo           --------------------------
	.section	.note.nv.tkinfo,"",@"SHT_NOTE"
	.sectionflags	@"SHF_NOTE_NV_TKINFO"
	.tkinfo
        /*0018*/ 	.word	0x00000002
        /*0030*/ 	.string	""
        /*0030*/ 	.string	"ptxas"
        /*0030*/ 	.string	"Cuda compilation tools, release 13.0, V13.0.88"
        /*0030*/ 	.string	"Build cuda_13.0.r13.0/compiler.36424714_0"
        /*0030*/ 	.string	"-arch sm_100 -m 64 "



//--------------------- .note.nv.cuinfo           --------------------------
	.section	.note.nv.cuinfo,"",@"SHT_NOTE"
	.sectionflags	@"SHF_NOTE_NV_CUINFO"
        /*0018*/ 	.short	0x0002
        /*001a*/ 	.short	0x0064
        /*001c*/ 	.short	0x0082
	.zero		2


//--------------------- .nv.info                  --------------------------
	.section	.nv.info,"",@"SHT_CUDA_INFO"
	.align	4


	//----- nvinfo : EIATTR_REGCOUNT
	.align		4
        /*0000*/ 	.byte	0x04, 0x2f
        /*0002*/ 	.short	(.L_1 - .L_0)
	.align		4
.L_0:
        /*0004*/ 	.word	index@(_Z13computeForcesP8ParticleiP6float3)
        /*0008*/ 	.word	0x00000020


	//----- nvinfo : EIATTR_FRAME_SIZE
	.align		4
.L_1:
        /*000c*/ 	.byte	0x04, 0x11
        /*000e*/ 	.short	(.L_3 - .L_2)
	.align		4
.L_2:
        /*0010*/ 	.word	index@($__internal_3_$__cuda_sm3x_div_rn_noftz_f32_slowpath)
        /*0014*/ 	.word	0x00000000


	//----- nvinfo : EIATTR_FRAME_SIZE
	.align		4
.L_3:
        /*0018*/ 	.byte	0x04, 0x11
        /*001a*/ 	.short	(.L_5 - .L_4)
	.align		4
.L_4:
        /*001c*/ 	.word	index@($__internal_2_$__cuda_sm20_sqrt_rn_f32_slowpath)
        /*0020*/ 	.word	0x00000000


	//----- nvinfo : EIATTR_FRAME_SIZE
	.align		4
.L_5:
        /*0024*/ 	.byte	0x04, 0x11
        /*0026*/ 	.short	(.L_7 - .L_6)
	.align		4
.L_6:
        /*0028*/ 	.word	index@(_Z13computeForcesP8ParticleiP6float3)
        /*002c*/ 	.word	0x00000000


	//----- nvinfo : EIATTR_REGCOUNT
	.align		4
.L_7:
        /*0030*/ 	.byte	0x04, 0x2f
        /*0032*/ 	.short	(.L_9 - .L_8)
	.align		4
.L_8:
        /*0034*/ 	.word	index@(_Z15updateParticlesP8ParticleP6float3if)
        /*0038*/ 	.word	0x00000013


	//----- nvinfo : EIATTR_FRAME_SIZE
	.align		4
.L_9:
        /*003c*/ 	.byte	0x04, 0x11
        /*003e*/ 	.short	(.L_11 - .L_10)
	.align		4
.L_10:
        /*0040*/ 	.word	index@($__internal_1_$__cuda_sm20_rcp_rn_f32_slowpath)
        /*0044*/ 	.word	0x00000000


	//----- nvinfo : EIATTR_FRAME_SIZE
	.align		4
.L_11:
        /*0048*/ 	.byte	0x04, 0x11
        /*004a*/ 	.short	(.L_13 - .L_12)
	.align		4
.L_12:
        /*004c*/ 	.word	index@(_Z15updateParticlesP8ParticleP6float3if)
        /*0050*/ 	.word	0x00000000


	//----- nvinfo : EIATTR_REGCOUNT
	.align		4
.L_13:
        /*0054*/ 	.byte	0x04, 0x2f
        /*0056*/ 	.short	(.L_15 - .L_14)
	.align		4
.L_14:
        /*0058*/ 	.word	index@(_Z16detectCollisionsP8ParticleiPi)
        /*005c*/ 	.word	0x00000014


	//----- nvinfo : EIATTR_FRAME_SIZE
	.align		4
.L_15:
        /*0060*/ 	.byte	0x04, 0x11
        /*0062*/ 	.short	(.L_17 - .L_16)
	.align		4
.L_16:
        /*0064*/ 	.word	index@($__internal_0_$__cuda_sm20_sqrt_rn_f32_slowpath)
        /*0068*/ 	.word	0x00000000


	//----- nvinfo : EIATTR_FRAME_SIZE
	.align		4
.L_17:
        /*006c*/ 	.byte	0x04, 0x11
        /*006e*/ 	.short	(.L_19 - .L_18)
	.align		4
.L_18:
        /*0070*/ 	.word	index@(_Z16detectCollisionsP8ParticleiPi)
        /*0074*/ 	.word	0x00000000


	//----- nvinfo : EIATTR_MIN_STACK_SIZE
	.align		4
.L_19:
        /*0078*/ 	.byte	0x04, 0x12
        /*007a*/ 	.short	(.L_21 - .L_20)
	.align		4
.L_20:
        /*007c*/ 	.word	index@(_Z16detectCollisionsP8ParticleiPi)
        /*0080*/ 	.word	0x00000000


	//----- nvinfo : EIATTR_MIN_STACK_SIZE
	.align		4
.L_21:
        /*0084*/ 	.byte	0x04, 0x12
        /*0086*/ 	.short	(.L_23 - .L_22)
	.align		4
.L_22:
        /*0088*/ 	.word	index@(_Z15updateParticlesP8ParticleP6float3if)
        /*008c*/ 	.word	0x00000000


	//----- nvinfo : EIATTR_MIN_STACK_SIZE
	.align		4
.L_23:
        /*0090*/ 	.byte	0x04, 0x12
        /*0092*/ 	.short	(.L_25 - .L_24)
	.align		4
.L_24:
        /*0094*/ 	.word	index@(_Z13computeForcesP8ParticleiP6float3)
        /*0098*/ 	.word	0x00000000
.L_25:


//--------------------- .nv.compat                --------------------------
	.section	.nv.compat,"",@"SHT_CUDA_COMPAT_INFO"
	.align	4
        /*0000*/ 	.byte	0x02, 0x09, 0x00, 0x00, 0x02, 0x02, 0x01, 0x00, 0x02, 0x05, 0x05, 0x00, 0x03, 0x07, 0x01, 0x01
        /*0010*/ 	.byte	0x02, 0x03, 0x00, 0x00, 0x02, 0x06, 0x01, 0x00, 0x04, 0x0b, 0x08, 0x00, 0x01, 0x00, 0x00, 0x00
        /*0020*/ 	.byte	0x00, 0x00, 0x00, 0x00


//--------------------- .nv.info._Z16detectCollisionsP8ParticleiPi --------------------------
	.section	.nv.info._Z16detectCollisionsP8ParticleiPi,"",@"SHT_CUDA_INFO"
	.sectionflags	@""
	.align	4


	//----- nvinfo : EIATTR_CUDA_API_VERSION
	.align		4
        /*0000*/ 	.byte	0x04, 0x37
        /*0002*/ 	.short	(.L_27 - .L_26)
.L_26:
        /*0004*/ 	.word	0x00000082


	//----- nvinfo : EIATTR_KPARAM_INFO
	.align		4
.L_27:
        /*0008*/ 	.byte	0x04, 0x17
        /*000a*/ 	.short	(.L_29 - .L_28)
.L_28:
        /*000c*/ 	.word	0x00000000
        /*0010*/ 	.short	0x0002
        /*0012*/ 	.short	0x0010
        /*0014*/ 	.byte	0x00, 0xf5, 0x21, 0x00


	//----- nvinfo : EIATTR_KPARAM_INFO
	.align		4
.L_29:
        /*0018*/ 	.byte	0x04, 0x17
        /*001a*/ 	.short	(.L_31 - .L_30)
.L_30:
        /*001c*/ 	.word	0x00000000
        /*0020*/ 	.short	0x0001
        /*0022*/ 	.short	0x0008
        /*0024*/ 	.byte	0x00, 0xf0, 0x11, 0x00


	//----- nvinfo : EIATTR_KPARAM_INFO
	.align		4
.L_31:
        /*0028*/ 	.byte	0x04, 0x17
        /*002a*/ 	.short	(.L_33 - .L_32)
.L_32:
        /*002c*/ 	.word	0x00000000
        /*0030*/ 	.short	0x0000
        /*0032*/ 	.short	0x0000
        /*0034*/ 	.byte	0x00, 0xf5, 0x21, 0x00


	//----- nvinfo : EIATTR_SPARSE_MMA_MASK
	.align		4
.L_33:
        /*0038*/ 	.byte	0x03, 0x50
        /*003a*/ 	.short	0x0000


	//----- nvinfo : EIATTR_MAXREG_COUNT
	.align		4
        /*003c*/ 	.byte	0x03, 0x1b
        /*003e*/ 	.short	0x00ff


	//----- nvinfo : EIATTR_MERCURY_ISA_VERSION
	.align		4
        /*0040*/ 	.byte	0x03, 0x5f
        /*0042*/ 	.short	0x0101


	//----- nvinfo : EIATTR_INT_WARP_WIDE_INSTR_OFFSETS
	.align		4
        /*0044*/ 	.byte	0x04, 0x31
        /*0046*/ 	.short	(.L_35 - .L_34)


	//   ....[0]....
.L_34:
        /*0048*/ 	.word	0x00001cc0


	//   ....[1]....
        /*004c*/ 	.word	0x00001ce0


	//----- nvinfo : EIATTR_VRC_CTA_INIT_COUNT
	.align		4
.L_35:
        /*0050*/ 	.byte	0x02, 0x4a
	.zero		1
	.zero		1


	//----- nvinfo : EIATTR_EXIT_INSTR_OFFSETS
	.align		4
        /*0054*/ 	.byte	0x04, 0x1c
        /*0056*/ 	.short	(.L_37 - .L_36)


	//   ....[0]....
.L_36:
        /*0058*/ 	.word	0x00000070


	//   ....[1]....
        /*005c*/ 	.word	0x00001ca0


	//   ....[2]....
        /*0060*/ 	.word	0x00001d30


	//----- nvinfo : EIATTR_CRS_STACK_SIZE
	.align		4
.L_37:
        /*0064*/ 	.byte	0x04, 0x1e
        /*0066*/ 	.short	(.L_39 - .L_38)
.L_38:
        /*0068*/ 	.word	0x00000000


	//----- nvinfo : EIATTR_CBANK_PARAM_SIZE
	.align		4
.L_39:
        /*006c*/ 	.byte	0x03, 0x19
        /*006e*/ 	.short	0x0018


	//----- nvinfo : EIATTR_PARAM_CBANK
	.align		4
        /*0070*/ 	.byte	0x04, 0x0a
        /*0072*/ 	.short	(.L_41 - .L_40)
	.align		4
.L_40:
        /*0074*/ 	.word	index@(.nv.constant0._Z16detectCollisionsP8ParticleiPi)
        /*0078*/ 	.short	0x0380
        /*007a*/ 	.short	0x0018


	//----- nvinfo : EIATTR_SW_WAR
	.align		4
.L_41:
        /*007c*/ 	.byte	0x04, 0x36
        /*007e*/ 	.short	(.L_43 - .L_42)
.L_42:
        /*0080*/ 	.word	0x00000008
.L_43:


//--------------------- .nv.info._Z15updateParticlesP8ParticleP6float3if --------------------------
	.section	.nv.info._Z15updateParticlesP8ParticleP6float3if,"",@"SHT_CUDA_INFO"
	.sectionflags	@""
	.align	4


	//----- nvinfo : EIATTR_CUDA_API_VERSION
	.align		4
        /*0000*/ 	.byte	0x04, 0x37
        /*0002*/ 	.short	(.L_45 - .L_44)
.L_44:
        /*0004*/ 	.word	0x00000082


	//----- nvinfo : EIATTR_KPARAM_INFO
	.align		4
.L_45:
        /*0008*/ 	.byte	0x04, 0x17
        /*000a*/ 	.short	(.L_47 - .L_46)
.L_46:
        /*000c*/ 	.word	0x00000000
        /*0010*/ 	.short	0x0003
        /*0012*/ 	.short	0x0014
        /*0014*/ 	.byte	0x00, 0xf0, 0x11, 0x00


	//----- nvinfo : EIATTR_KPARAM_INFO
	.align		4
.L_47:
        /*0018*/ 	.byte	0x04, 0x17
        /*001a*/ 	.short	(.L_49 - .L_48)
.L_48:
        /*001c*/ 	.word	0x00000000
        /*0020*/ 	.short	0x0002
        /*0022*/ 	.short	0x0010
        /*0024*/ 	.byte	0x00, 0xf0, 0x11, 0x00


	//----- nvinfo : EIATTR_KPARAM_INFO
	.align		4
.L_49:
        /*0028*/ 	.byte	0x04, 0x17
        /*002a*/ 	.short	(.L_51 - .L_50)
.L_50:
        /*002c*/ 	.word	0x00000000
        /*0030*/ 	.short	0x0001
        /*0032*/ 	.short	0x0008
        /*0034*/ 	.byte	0x00, 0xf5, 0x21, 0x00


	//----- nvinfo : EIATTR_KPARAM_INFO
	.align		4
.L_51:
        /*0038*/ 	.byte	0x04, 0x17
        /*003a*/ 	.short	(.L_53 - .L_52)
.L_52:
        /*003c*/ 	.word	0x00000000
        /*0040*/ 	.short	0x0000
        /*0042*/ 	.short	0x0000
        /*0044*/ 	.byte	0x00, 0xf5, 0x21, 0x00


	//----- nvinfo : EIATTR_SPARSE_MMA_MASK
	.align		4
.L_53:
        /*0048*/ 	.byte	0x03, 0x50
        /*004a*/ 	.short	0x0000


	//----- nvinfo : EIATTR_MAXREG_COUNT
	.align		4
        /*004c*/ 	.byte	0x03, 0x1b
        /*004e*/ 	.short	0x00ff


	//----- nvinfo : EIATTR_MERCURY_ISA_VERSION
	.align		4
        /*0050*/ 	.byte	0x03, 0x5f
        /*0052*/ 	.short	0x0101


	//----- nvinfo : EIATTR_VRC_CTA_INIT_COUNT
	.align		4
        /*0054*/ 	.byte	0x02, 0x4a
	.zero		1
	.zero		1


	//----- nvinfo : EIATTR_EXIT_INSTR_OFFSETS
	.align		4
        /*0058*/ 	.byte	0x04, 0x1c
        /*005a*/ 	.short	(.L_55 - .L_54)


	//   ....[0]....
.L_54:
        /*005c*/ 	.word	0x00000070


	//   ....[1]....
        /*0060*/ 	.word	0x00000350


	//----- nvinfo : EIATTR_CRS_STACK_SIZE
	.align		4
.L_55:
        /*0064*/ 	.byte	0x04, 0x1e
        /*0066*/ 	.short	(.L_57 - .L_56)
.L_56:
        /*0068*/ 	.word	0x00000000


	//----- nvinfo : EIATTR_CBANK_PARAM_SIZE
	.align		4
.L_57:
        /*006c*/ 	.byte	0x03, 0x19
        /*006e*/ 	.short	0x0018


	//----- nvinfo : EIATTR_PARAM_CBANK
	.align		4
        /*0070*/ 	.byte	0x04, 0x0a
        /*0072*/ 	.short	(.L_59 - .L_58)
	.align		4
.L_58:
        /*0074*/ 	.word	index@(.nv.constant0._Z15updateParticlesP8ParticleP6float3if)
        /*0078*/ 	.short	0x0380
        /*007a*/ 	.short	0x0018


	//----- nvinfo : EIATTR_SW_WAR
	.align		4
.L_59:
        /*007c*/ 	.byte	0x04, 0x36
        /*007e*/ 	.short	(.L_61 - .L_60)
.L_60:
        /*0080*/ 	.word	0x00000008
.L_61:


//--------------------- .nv.info._Z13computeForcesP8ParticleiP6float3 --------------------------
	.section	.nv.info._Z13computeForcesP8ParticleiP6float3,"",@"SHT_CUDA_INFO"
	.sectionflags	@""
	.align	4


	//----- nvinfo : EIATTR_CUDA_API_VERSION
	.align		4
        /*0000*/ 	.byte	0x04, 0x37
        /*0002*/ 	.short	(.L_63 - .L_62)
.L_62:
        /*0004*/ 	.word	0x00000082


	//----- nvinfo : EIATTR_KPARAM_INFO
	.align		4
.L_63:
        /*0008*/ 	.byte	0x04, 0x17
        /*000a*/ 	.short	(.L_65 - .L_64)
.L_64:
        /*000c*/ 	.word	0x00000000
        /*0010*/ 	.short	0x0002
        /*0012*/ 	.short	0x0010
        /*0014*/ 	.byte	0x00, 0xf5, 0x21, 0x00


	//----- nvinfo : EIATTR_KPARAM_INFO
	.align		4
.L_65:
        /*0018*/ 	.byte	0x04, 0x17
        /*001a*/ 	.short	(.L_67 - .L_66)
.L_66:
        /*001c*/ 	.word	0x00000000
        /*0020*/ 	.short	0x0001
        /*0022*/ 	.short	0x0008
        /*0024*/ 	.byte	0x00, 0xf0, 0x11, 0x00


	//----- nvinfo : EIATTR_KPARAM_INFO
	.align		4
.L_67:
        /*0028*/ 	.byte	0x04, 0x17
        /*002a*/ 	.short	(.L_69 - .L_68)
.L_68:
        /*002c*/ 	.word	0x00000000
        /*0030*/ 	.short	0x0000
        /*0032*/ 	.short	0x0000
        /*0034*/ 	.byte	0x00, 0xf5, 0x21, 0x00


	//----- nvinfo : EIATTR_SPARSE_MMA_MASK
	.align		4
.L_69:
        /*0038*/ 	.byte	0x03, 0x50
        /*003a*/ 	.short	0x0000


	//----- nvinfo : EIATTR_MAXREG_COUNT
	.align		4
        /*003c*/ 	.byte	0x03, 0x1b
        /*003e*/ 	.short	0x00ff


	//----- nvinfo : EIATTR_MERCURY_ISA_VERSION
	.align		4
        /*0040*/ 	.byte	0x03, 0x5f
        /*0042*/ 	.short	0x0101


	//----- nvinfo : EIATTR_VRC_CTA_INIT_COUNT
	.align		4
        /*0044*/ 	.byte	0x02, 0x4a
	.zero		1
	.zero		1


	//----- nvinfo : EIATTR_EXIT_INSTR_OFFSETS
	.align		4
        /*0048*/ 	.byte	0x04, 0x1c
        /*004a*/ 	.short	(.L_71 - .L_70)


	//   ....[0]....
.L_70:
        /*004c*/ 	.word	0x00000070


	//   ....[1]....
        /*0050*/ 	.word	0x00001a90


	//----- nvinfo : EIATTR_CRS_STACK_SIZE
	.align		4
.L_71:
        /*0054*/ 	.byte	0x04, 0x1e
        /*0056*/ 	.short	(.L_73 - .L_72)
.L_72:
        /*0058*/ 	.word	0x00000000


	//----- nvinfo : EIATTR_CBANK_PARAM_SIZE
	.align		4
.L_73:
        /*005c*/ 	.byte	0x03, 0x19
        /*005e*/ 	.short	0x0018


	//----- nvinfo : EIATTR_PARAM_CBANK
	.align		4
        /*0060*/ 	.byte	0x04, 0x0a
        /*0062*/ 	.short	(.L_75 - .L_74)
	.align		4
.L_74:
        /*0064*/ 	.word	index@(.nv.constant0._Z13computeForcesP8ParticleiP6float3)
        /*0068*/ 	.short	0x0380
        /*006a*/ 	.short	0x0018


	//----- nvinfo : EIATTR_SW_WAR
	.align		4
.L_75:
        /*006c*/ 	.byte	0x04, 0x36
        /*006e*/ 	.short	(.L_77 - .L_76)
.L_76:
        /*0070*/ 	.word	0x00000008
.L_77:


//--------------------- .nv.callgraph             --------------------------
	.section	.nv.callgraph,"",@"SHT_CUDA_CALLGRAPH"
	.align	4
	.sectionentsize	8
	.align		4
        /*0000*/ 	.word	0x00000000
	.align		4
        /*0004*/ 	.word	0xffffffff
	.align		4
        /*0008*/ 	.word	0x00000000
	.align		4
        /*000c*/ 	.word	0xfffffffe
	.align		4
        /*0010*/ 	.word	0x00000000
	.align		4
        /*0014*/ 	.word	0xfffffffd
	.align		4
        /*0018*/ 	.word	0x00000000
	.align		4
        /*001c*/ 	.word	0xfffffffc


//--------------------- .text._Z16detectCollisionsP8ParticleiPi --------------------------
	.section	.text._Z16detectCollisionsP8ParticleiPi,"ax",@progbits
	.align	128
        .global         _Z16detectCollisionsP8ParticleiPi
        .type           _Z16detectCollisionsP8ParticleiPi,@function
        .size           _Z16detectCollisionsP8ParticleiPi,(.L_x_102 - _Z16detectCollisionsP8ParticleiPi)
        .other          _Z16detectCollisionsP8ParticleiPi,@"STO_CUDA_ENTRY STV_DEFAULT"
_Z16detectCollisionsP8ParticleiPi:
.text._Z16detectCollisionsP8ParticleiPi:
[----:B------:R-:W-:Y:S01]  /*0000*/  LDC R1, c[0x0][0x37c] ;  /* 0x0000df00ff017b82 */ /* 0x000fe20000000800 */
[----:B------:R-:W0:Y:S07]  /*0010*/  S2R R0, SR_TID.X ;  /* 0x0000000000007919 */ /* 0x000e2e0000002100 */
[----:B------:R-:W0:Y:S01]  /*0020*/  S2UR UR4, SR_CTAID.X ;  /* 0x00000000000479c3 */ /* 0x000e220000002500 */
[----:B------:R-:W1:Y:S07]  /*0030*/  LDCU UR10, c[0x0][0x388] ;  /* 0x00007100ff0a77ac */ /* 0x000e6e0008000800 */
[----:B------:R-:W0:Y:S02]  /*0040*/  LDC R5, c[0x0][0x360] ;  /* 0x0000d800ff057b82 */ /* 0x000e240000000800 */
[----:B0-----:R-:W-:-:S05]  /*0050*/  IMAD R5, R5, UR4, R0 ;  /* 0x0000000405057c24 */ /* 0x001fca000f8e0200 */
[----:B-1----:R-:W-:-:S13]  /*0060*/  ISETP.GE.AND P0, PT, R5, UR10, PT ;  /* 0x0000000a05007c0c */ /* 0x002fda000bf06270 */
[----:B------:R-:W-:Y:S05]  /*0070*/  @P0 EXIT ;  /* 0x000000000000094d */ /* 0x000fea0003800000 */
[----:B------:R-:W-:Y:S01]  /*0080*/  UISETP.GE.AND UP0, UPT, UR10, 0x1, UPT ;  /* 0x000000010a00788c */ /* 0x000fe2000bf06270 */
[----:B------:R-:W-:Y:S01]  /*0090*/  HFMA2 R4, -RZ, RZ, 0, 0 ;  /* 0x00000000ff047431 */ /* 0x000fe200000001ff */
[----:B------:R-:W0:Y:S07]  /*00a0*/  LDCU.64 UR8, c[0x0][0x358] ;  /* 0x00006b00ff0877ac */ /* 0x000e2e0008000a00 */
[----:B------:R-:W-:Y:S05]  /*00b0*/  BRA.U !UP0, `(.L_x_0) ;  /* 0x0000001908f47547 */ /* 0x000fea000b800000 */
[----:B------:R-:W1:Y:S01]  /*00c0*/  LDC.64 R2, c[0x0][0x380] ;  /* 0x0000e000ff027b82 */ /* 0x000e620000000a00 */
[----:B------:R-:W-:Y:S01]  /*00d0*/  UIADD3 UR6, UPT, UPT, UR10, -0x1, URZ ;  /* 0xffffffff0a067890 */ /* 0x000fe2000fffe0ff */
[----:B------:R-:W-:Y:S01]  /*00e0*/  IMAD.MOV.U32 R4, RZ, RZ, RZ ;  /* 0x000000ffff047224 */ /* 0x000fe200078e00ff */
[----:B------:R-:W-:Y:S02]  /*00f0*/  UISETP.GE.U32.AND UP0, UPT, UR10, 0xa0, UPT ;  /* 0x000000a00a00788c */ /* 0x000fe4000bf06070 */
[----:B------:R-:W-:-:S04]  /*0100*/  UIMAD.WIDE.U32 UR4, UR6, 0x3521cfb3, URZ ;  /* 0x3521cfb3060478a5 */ /* 0x000fc8000f8e00ff */
[----:B------:R-:W-:-:S03]  /*0110*/  UIADD3 UR6, UPT, UPT, UR6, -UR5, URZ ;  /* 0x8000000506067290 */ /* 0x000fc6000fffe0ff */
[----:B------:R-:W-:Y:S01]  /*0120*/  UMOV UR4, URZ ;  /* 0x000000ff00047c82 */ /* 0x000fe20008000000 */
[----:B------:R-:W-:-:S04]  /*0130*/  ULEA.HI UR6, UR6, UR5, URZ, 0x1f ;  /* 0x0000000506067291 */ /* 0x000fc8000f8ff8ff */
[----:B------:R-:W-:-:S04]  /*0140*/  USHF.R.U32.HI UR6, URZ, 0x5, UR6 ;  /* 0x00000005ff067899 */ /* 0x000fc80008011606 */
[----:B------:R-:W-:Y:S01]  /*0150*/  UIADD3 UR5, UPT, UPT, UR6, 0x1, URZ ;  /* 0x0000000106057890 */ /* 0x000fe2000fffe0ff */
[----:B-1----:R-:W-:Y:S01]  /*0160*/  IMAD.WIDE R2, R5, 0x20, R2 ;  /* 0x0000002005027825 */ /* 0x002fe200078e0202 */
[----:B------:R-:W-:Y:S10]  /*0170*/  BRA.U !UP0, `(.L_x_1) ;  /* 0x0000000d08cc7547 */ /* 0x000ff4000b800000 */
[----:B------:R-:W1:Y:S01]  /*0180*/  LDC R9, c[0x0][0x388] ;  /* 0x0000e200ff097b82 */ /* 0x000e620000000800 */
[----:B------:R-:W-:Y:S01]  /*0190*/  ULOP3.LUT UR4, UR5, 0xffffffc, URZ, 0xc0, !UPT ;  /* 0x0ffffffc05047892 */ /* 0x000fe2000f8ec0ff */
[----:B------:R-:W-:Y:S01]  /*01a0*/  MOV R4, RZ ;  /* 0x000000ff00047202 */ /* 0x000fe20000000f00 */
[----:B------:R-:W-:Y:S01]  /*01b0*/  IMAD.MOV.U32 R8, RZ, RZ, R5 ;  /* 0x000000ffff087224 */ /* 0x000fe200078e0005 */
[----:B------:R-:W-:Y:S01]  /*01c0*/  UMOV UR7, 0x6a ;  /* 0x0000006a00077882 */ /* 0x000fe20000000000 */
[----:B------:R-:W-:-:S03]  /*01d0*/  UIADD3 UR4, UPT, UPT, -UR4, URZ, URZ ;  /* 0x000000ff04047290 */ /* 0x000fc6000fffe1ff */
[----:B------:R-:W2:Y:S09]  /*01e0*/  LDC.64 R6, c[0x0][0x380] ;  /* 0x0000e000ff067b82 */ /* 0x000eb20000000a00 */
.L_x_22:
[----:B-1----:R-:W-:Y:S01]  /*01f0*/  IABS R13, R9 ;  /* 0x00000009000d7213 */ /* 0x002fe20000000000 */
[----:B------:R-:W-:Y:S01]  /*0200*/  UIADD3 UR4, UPT, UPT, UR4, 0x4, URZ ;  /* 0x0000000404047890 */ /* 0x000fe2000fffe0ff */
[----:B------:R-:W-:Y:S01]  /*0210*/  ISETP.GE.AND P2, PT, R8, RZ, PT ;  /* 0x000000ff0800720c */ /* 0x000fe20003f46270 */
[----:B------:R-:W-:Y:S01]  /*0220*/  BSSY.RECONVERGENT B0, `(.L_x_2) ;  /* 0x0000036000007945 */ /* 0x000fe20003800200 */
[----:B------:R-:W1:Y:S01]  /*0230*/  I2F.RP R0, R13 ;  /* 0x0000000d00007306 */ /* 0x000e620000209400 */
[----:B------:R-:W-:-:S07]  /*0240*/  UISETP.NE.AND UP0, UPT, UR4, URZ, UPT ;  /* 0x000000ff0400728c */ /* 0x000fce000bf05270 */
[----:B-1----:R-:W1:Y:S02]  /*0250*/  MUFU.RCP R0, R0 ;  /* 0x0000000000007308 */ /* 0x002e640000001000 */
[----:B-1----:R-:W-:-:S06]  /*0260*/  IADD3 R10, PT, PT, R0, 0xffffffe, RZ ;  /* 0x0ffffffe000a7810 */ /* 0x002fcc0007ffe0ff */
[----:B------:R1:W3:Y:S02]  /*0270*/  F2I.FTZ.U32.TRUNC.NTZ R11, R10 ;  /* 0x0000000a000b7305 */ /* 0x0002e4000021f000 */
[----:B-1----:R-:W-:Y:S02]  /*0280*/  HFMA2 R10, -RZ, RZ, 0, 0 ;  /* 0x00000000ff0a7431 */ /* 0x002fe400000001ff */
[----:B---3--:R-:W-:-:S04]  /*0290*/  IMAD.MOV R12, RZ, RZ, -R11 ;  /* 0x000000ffff0c7224 */ /* 0x008fc800078e0a0b */
[----:B------:R-:W-:Y:S01]  /*02a0*/  IMAD R15, R12, R13, RZ ;  /* 0x0000000d0c0f7224 */ /* 0x000fe200078e02ff */
[----:B------:R-:W-:-:S03]  /*02b0*/  IABS R12, R8 ;  /* 0x00000008000c7213 */ /* 0x000fc60000000000 */
[----:B------:R-:W-:-:S06]  /*02c0*/  IMAD.HI.U32 R11, R11, R15, R10 ;  /* 0x0000000f0b0b7227 */ /* 0x000fcc00078e000a */
[----:B------:R-:W-:-:S04]  /*02d0*/  IMAD.HI.U32 R11, R11, R12, RZ ;  /* 0x0000000c0b0b7227 */ /* 0x000fc800078e00ff */
[----:B------:R-:W-:-:S04]  /*02e0*/  IMAD.MOV R11, RZ, RZ, -R11 ;  /* 0x000000ffff0b7224 */ /* 0x000fc800078e0a0b */
[----:B------:R-:W-:-:S05]  /*02f0*/  IMAD R0, R13, R11, R12 ;  /* 0x0000000b0d007224 */ /* 0x000fca00078e020c */
[----:B------:R-:W-:-:S13]  /*0300*/  ISETP.GT.U32.AND P0, PT, R13, R0, PT ;  /* 0x000000000d00720c */ /* 0x000fda0003f04070 */
[----:B------:R-:W-:Y:S02]  /*0310*/  @!P0 IADD3 R0, PT, PT, R0, -R13, RZ ;  /* 0x8000000d00008210 */ /* 0x000fe40007ffe0ff */
[----:B------:R-:W-:Y:S02]  /*0320*/  ISETP.NE.AND P0, PT, R9, RZ, PT ;  /* 0x000000ff0900720c */ /* 0x000fe40003f05270 */
[----:B------:R-:W-:-:S13]  /*0330*/  ISETP.GT.U32.AND P1, PT, R13, R0, PT ;  /* 0x000000000d00720c */ /* 0x000fda0003f24070 */
[----:B------:R-:W-:-:S05]  /*0340*/  @!P1 IMAD.IADD R0, R0, 0x1, -R13 ;  /* 0x0000000100009824 */ /* 0x000fca00078e0a0d */
[----:B------:R-:W-:Y:S02]  /*0350*/  @!P2 IADD3 R0, PT, PT, -R0, RZ, RZ ;  /* 0x000000ff0000a210 */ /* 0x000fe40007ffe1ff */
[----:B------:R-:W-:-:S04]  /*0360*/  @!P0 LOP3.LUT R0, RZ, R9, RZ, 0x33, !PT ;  /* 0x00000009ff008212 */ /* 0x000fc800078e33ff */
[----:B------:R-:W-:-:S13]  /*0370*/  ISETP.NE.AND P0, PT, R0, R5, PT ;  /* 0x000000050000720c */ /* 0x000fda0003f05270 */
[----:B------:R-:W-:Y:S05]  /*0380*/  @!P0 BRA `(.L_x_3) ;  /* 0x00000000007c8947 */ /* 0x000fea0003800000 */
[----:B--2---:R-:W-:Y:S01]  /*0390*/  IMAD.WIDE R10, R0, 0x20, R6 ;  /* 0x00000020000a7825 */ /* 0x004fe200078e0206 */
[----:B0-----:R-:W2:Y:S04]  /*03a0*/  LDG.E R12, desc[UR8][R2.64+0x4] ;  /* 0x00000408020c7981 */ /* 0x001ea8000c1e1900 */
[----:B------:R-:W2:Y:S04]  /*03b0*/  LDG.E R17, desc[UR8][R10.64+0x4] ;  /* 0x000004080a117981 */ /* 0x000ea8000c1e1900 */
[----:B------:R-:W3:Y:S04]  /*03c0*/  LDG.E R0, desc[UR8][R2.64] ;  /* 0x0000000802007981 */ /* 0x000ee8000c1e1900 */
[----:B------:R-:W3:Y:S04]  /*03d0*/  LDG.E R15, desc[UR8][R10.64] ;  /* 0x000000080a0f7981 */ /* 0x000ee8000c1e1900 */
[----:B------:R-:W4:Y:S04]  /*03e0*/  LDG.E R14, desc[UR8][R10.64+0x8] ;  /* 0x000008080a0e7981 */ /* 0x000f28000c1e1900 */
[----:B------:R-:W4:Y:S01]  /*03f0*/  LDG.E R13, desc[UR8][R2.64+0x8] ;  /* 0x00000808020d7981 */ /* 0x000f22000c1e1900 */
[----:B------:R-:W-:Y:S01]  /*0400*/  BSSY.RECONVERGENT B1, `(.L_x_4) ;  /* 0x0000013000017945 */ /* 0x000fe20003800200 */
[----:B--2---:R-:W-:Y:S01]  /*0410*/  FADD R12, R12, -R17 ;  /* 0x800000110c0c7221 */ /* 0x004fe20000000000 */
[----:B---3--:R-:W-:-:S03]  /*0420*/  FADD R0, R0, -R15 ;  /* 0x8000000f00007221 */ /* 0x008fc60000000000 */
[----:B------:R-:W-:-:S04]  /*0430*/  FMUL R15, R12, R12 ;  /* 0x0000000c0c0f7220 */ /* 0x000fc80000400000 */
[----:B------:R-:W-:Y:S01]  /*0440*/  FFMA R0, R0, R0, R15 ;  /* 0x0000000000007223 */ /* 0x000fe2000000000f */
[----:B----4-:R-:W-:-:S04]  /*0450*/  FADD R13, R13, -R14 ;  /* 0x8000000e0d0d7221 */ /* 0x010fc80000000000 */
[----:B------:R-:W-:-:S04]  /*0460*/  FFMA R13, R13, R13, R0 ;  /* 0x0000000d0d0d7223 */ /* 0x000fc80000000000 */
[----:B------:R-:W-:Y:S01]  /*0470*/  VIADD R0, R13, 0xf3000000 ;  /* 0xf30000000d007836 */ /* 0x000fe20000000000 */
[----:B------:R0:W1:Y:S04]  /*0480*/  MUFU.RSQ R12, R13 ;  /* 0x0000000d000c7308 */ /* 0x0000680000001400 */
[----:B------:R-:W-:-:S13]  /*0490*/  ISETP.GT.U32.AND P0, PT, R0, 0x727fffff, PT ;  /* 0x727fffff0000780c */ /* 0x000fda0003f04070 */
[----:B01----:R-:W-:Y:S05]  /*04a0*/  @!P0 BRA `(.L_x_5) ;  /* 0x0000000000108947 */ /* 0x003fea0003800000 */
[----:B------:R-:W-:Y:S02]  /*04b0*/  MOV R0, R13 ;  /* 0x0000000d00007202 */ /* 0x000fe40000000f00 */
[----:B------:R-:W-:-:S07]  /*04c0*/  MOV R15, 0x4e0 ;  /* 0x000004e0000f7802 */ /* 0x000fce0000000f00 */
[----:B------:R-:W-:Y:S05]  /*04d0*/  CALL.REL.NOINC `($__internal_0_$__cuda_sm20_sqrt_rn_f32_slowpath) ;  /* 0x0000001800187944 */ /* 0x000fea0003c00000 */
[----:B------:R-:W-:Y:S05]  /*04e0*/  BRA `(.L_x_6) ;  /* 0x0000000000107947 */ /* 0x000fea0003800000 */
.L_x_5:
[----:B------:R-:W-:Y:S01]  /*04f0*/  FMUL.FTZ R0, R13, R12 ;  /* 0x0000000c0d007220 */ /* 0x000fe20000410000 */
[----:B------:R-:W-:-:S03]  /*0500*/  FMUL.FTZ R10, R12, 0.5 ;  /* 0x3f0000000c0a7820 */ /* 0x000fc60000410000 */
[----:B------:R-:W-:-:S04]  /*0510*/  FFMA R11, -R0, R0, R13 ;  /* 0x00000000000b7223 */ /* 0x000fc8000000010d */
[----:B------:R-:W-:-:S07]  /*0520*/  FFMA R0, R11, R10, R0 ;  /* 0x0000000a0b007223 */ /* 0x000fce0000000000 */
.L_x_6:
[----:B------:R-:W-:Y:S05]  /*0530*/  BSYNC.RECONVERGENT B1 ;  /* 0x0000000000017941 */ /* 0x000fea0003800200 */
.L_x_4:
[----:B------:R-:W-:Y:S01]  /*0540*/  FSETP.GEU.AND P0, PT, R0, 2, PT ;  /* 0x400000000000780b */ /* 0x000fe20003f0e000 */
[----:B------:R-:W-:-:S12]  /*0550*/  VIADD R0, R4, 0x1 ;  /* 0x0000000104007836 */ /* 0x000fd80000000000 */
[----:B------:R-:W-:-:S05]  /*0560*/  @P0 IADD3 R0, PT, PT, R4, RZ, RZ ;  /* 0x000000ff04000210 */ /* 0x000fca0007ffe0ff */
[----:B------:R-:W-:-:S07]  /*0570*/  IMAD.MOV.U32 R4, RZ, RZ, R0 ;  /* 0x000000ffff047224 */ /* 0x000fce00078e0000 */
.L_x_3:
[----:B0-----:R-:W-:Y:S05]  /*0580*/  BSYNC.RECONVERGENT B0 ;  /* 0x0000000000007941 */ /* 0x001fea0003800200 */
.L_x_2:
[----:B------:R-:W-:Y:S01]  /*0590*/  IABS R13, R9 ;  /* 0x00000009000d7213 */ /* 0x000fe20000000000 */
[----:B------:R-:W-:Y:S01]  /*05a0*/  BSSY.RECONVERGENT B0, `(.L_x_7) ;  /* 0x0000038000007945 */ /* 0x000fe20003800200 */
[----:B------:R-:W-:Y:S02]  /*05b0*/  IADD3 R0, PT, PT, R8, 0x35, RZ ;  /* 0x0000003508007810 */ /* 0x000fe40007ffe0ff */
[----:B------:R-:W0:Y:S01]  /*05c0*/  I2F.RP R12, R13 ;  /* 0x0000000d000c7306 */ /* 0x000e220000209400 */
[----:B------:R-:W-:Y:S02]  /*05d0*/  ISETP.NE.AND P2, PT, R9, RZ, PT ;  /* 0x000000ff0900720c */ /* 0x000fe40003f45270 */
[----:B------:R-:W-:Y:S02]  /*05e0*/  IABS R16, R0 ;  /* 0x0000000000107213 */ /* 0x000fe40000000000 */
[----:B------:R-:W-:-:S03]  /*05f0*/  ISETP.GE.AND P1, PT, R0, RZ, PT ;  /* 0x000000ff0000720c */ /* 0x000fc60003f26270 */
[----:B0-----:R-:W0:Y:S02]  /*0600*/  MUFU.RCP R12, R12 ;  /* 0x0000000c000c7308 */ /* 0x001e240000001000 */
[----:B0-----:R-:W-:-:S06]  /*0610*/  IADD3 R14, PT, PT, R12, 0xffffffe, RZ ;  /* 0x0ffffffe0c0e7810 */ /* 0x001fcc0007ffe0ff */
[----:B------:R-:W0:Y:S02]  /*0620*/  F2I.FTZ.U32.TRUNC.NTZ R11, R14 ;  /* 0x0000000e000b7305 */ /* 0x000e24000021f000 */
[----:B0-----:R-:W-:-:S04]  /*0630*/  IMAD.MOV R10, RZ, RZ, -R11 ;  /* 0x000000ffff0a7224 */ /* 0x001fc800078e0a0b */
[----:B------:R-:W-:Y:S02]  /*0640*/  IMAD R15, R10, R13, RZ ;  /* 0x0000000d0a0f7224 */ /* 0x000fe400078e02ff */
[----:B------:R-:W-:-:S05]  /*0650*/  HFMA2 R10, -RZ, RZ, 0, 0 ;  /* 0x00000000ff0a7431 */ /* 0x000fca00000001ff */
[----:B------:R-:W-:-:S04]  /*0660*/  IMAD.HI.U32 R10, R11, R15, R10 ;  /* 0x0000000f0b0a7227 */ /* 0x000fc800078e000a */
[----:B------:R-:W-:-:S04]  /*0670*/  IMAD.MOV.U32 R11, RZ, RZ, R16 ;  /* 0x000000ffff0b7224 */ /* 0x000fc800078e0010 */
[----:B------:R-:W-:-:S05]  /*0680*/  IMAD.HI.U32 R10, R10, R11, RZ ;  /* 0x0000000b0a0a7227 */ /* 0x000fca00078e00ff */
[----:B------:R-:W-:-:S05]  /*0690*/  IADD3 R10, PT, PT, -R10, RZ, RZ ;  /* 0x000000ff0a0a7210 */ /* 0x000fca0007ffe1ff */
[----:B------:R-:W-:-:S05]  /*06a0*/  IMAD R10, R13, R10, R11 ;  /* 0x0000000a0d0a7224 */ /* 0x000fca00078e020b */
[----:B------:R-:W-:-:S13]  /*06b0*/  ISETP.GT.U32.AND P0, PT, R13, R10, PT ;  /* 0x0000000a0d00720c */ /* 0x000fda0003f04070 */
[----:B------:R-:W-:-:S04]  /*06c0*/  @!P0 IADD3 R10, PT, PT, R10, -R13, RZ ;  /* 0x8000000d0a0a8210 */ /* 0x000fc80007ffe0ff */
[----:B------:R-:W-:-:S13]  /*06d0*/  ISETP.GT.U32.AND P0, PT, R13, R10, PT ;  /* 0x0000000a0d00720c */ /* 0x000fda0003f04070 */
[----:B------:R-:W-:-:S05]  /*06e0*/  @!P0 IMAD.IADD R10, R10, 0x1, -R13 ;  /* 0x000000010a0a8824 */ /* 0x000fca00078e0a0d */
[----:B------:R-:W-:Y:S02]  /*06f0*/  @!P1 IADD3 R10, PT, PT, -R10, RZ, RZ ;  /* 0x000000ff0a0a9210 */ /* 0x000fe40007ffe1ff */
[----:B------:R-:W-:-:S04]  /*0700*/  @!P2 LOP3.LUT R10, RZ, R9, RZ, 0x33, !PT ;  /* 0x00000009ff0aa212 */ /* 0x000fc800078e33ff */
[----:B------:R-:W-:-:S13]  /*0710*/  ISETP.NE.AND P0, PT, R10, R5, PT ;  /* 0x000000050a00720c */ /* 0x000fda0003f05270 */
[----:B------:R-:W-:Y:S05]  /*0720*/  @!P0 BRA `(.L_x_8) ;  /* 0x00000000007c8947 */ /* 0x000fea0003800000 */
[----:B--2---:R-:W-:Y:S01]  /*0730*/  IMAD.WIDE R10, R10, 0x20, R6 ;  /* 0x000000200a0a7825 */ /* 0x004fe200078e0206 */
[----:B------:R-:W2:Y:S04]  /*0740*/  LDG.E R12, desc[UR8][R2.64+0x4] ;  /* 0x00000408020c7981 */ /* 0x000ea8000c1e1900 */
        /* <DEDUP_REMOVED lines=12> */
[----:B------:R0:W1:Y:S01]  /*0810*/  MUFU.RSQ R12, R13 ;  /* 0x0000000d000c7308 */ /* 0x0000620000001400 */
[----:B------:R-:W-:-:S04]  /*0820*/  IADD3 R0, PT, PT, R13, -0xd000000, RZ ;  /* 0xf30000000d007810 */ /* 0x000fc80007ffe0ff */
[----:B------:R-:W-:-:S13]  /*0830*/  ISETP.GT.U32.AND P0, PT, R0, 0x727fffff, PT ;  /* 0x727fffff0000780c */ /* 0x000fda0003f04070 */
[----:B01----:R-:W-:Y:S05]  /*0840*/  @!P0 BRA `(.L_x_10) ;  /* 0x0000000000108947 */ /* 0x003fea0003800000 */
[----:B------:R-:W-:Y:S01]  /*0850*/  IMAD.MOV.U32 R0, RZ, RZ, R13 ;  /* 0x000000ffff007224 */ /* 0x000fe200078e000d */
[----:B------:R-:W-:-:S07]  /*0860*/  MOV R15, 0x880 ;  /* 0x00000880000f7802 */ /* 0x000fce0000000f00 */
[----:B------:R-:W-:Y:S05]  /*0870*/  CALL.REL.NOINC `($__internal_0_$__cuda_sm20_sqrt_rn_f32_slowpath) ;  /* 0x0000001400307944 */ /* 0x000fea0003c00000 */
[----:B------:R-:W-:Y:S05]  /*0880*/  BRA `(.L_x_11) ;  /* 0x0000000000107947 */ /* 0x000fea0003800000 */
.L_x_10:
[----:B------:R-:W-:Y:S01]  /*0890*/  FMUL.FTZ R0, R13, R12 ;  /* 0x0000000c0d007220 */ /* 0x000fe20000410000 */
[----:B------:R-:W-:-:S03]  /*08a0*/  FMUL.FTZ R10, R12, 0.5 ;  /* 0x3f0000000c0a7820 */ /* 0x000fc60000410000 */
[----:B------:R-:W-:-:S04]  /*08b0*/  FFMA R11, -R0, R0, R13 ;  /* 0x00000000000b7223 */ /* 0x000fc8000000010d */
[----:B------:R-:W-:-:S07]  /*08c0*/  FFMA R0, R11, R10, R0 ;  /* 0x0000000a0b007223 */ /* 0x000fce0000000000 */
.L_x_11:
[----:B------:R-:W-:Y:S05]  /*08d0*/  BSYNC.RECONVERGENT B1 ;  /* 0x0000000000017941 */ /* 0x000fea0003800200 */
.L_x_9:
[----:B------:R-:W-:Y:S02]  /*08e0*/  FSETP.GEU.AND P0, PT, R0, 2, PT ;  /* 0x400000000000780b */ /* 0x000fe40003f0e000 */
[----:B------:R-:W-:-:S11]  /*08f0*/  IADD3 R0, PT, PT, R4, 0x1, RZ ;  /* 0x0000000104007810 */ /* 0x000fd60007ffe0ff */
[----:B------:R-:W-:-:S05]  /*0900*/  @P0 IADD3 R0, PT, PT, R4, RZ, RZ ;  /* 0x000000ff04000210 */ /* 0x000fca0007ffe0ff */
[----:B------:R-:W-:-:S07]  /*0910*/  IMAD.MOV.U32 R4, RZ, RZ, R0 ;  /* 0x000000ffff047224 */ /* 0x000fce00078e0000 */
.L_x_8:
[----:B------:R-:W-:Y:S05]  /*0920*/  BSYNC.RECONVERGENT B0 ;  /* 0x0000000000007941 */ /* 0x000fea0003800200 */
.L_x_7:
[----:B------:R-:W-:Y:S01]  /*0930*/  IABS R13, R9 ;  /* 0x00000009000d7213 */ /* 0x000fe20000000000 */
[----:B------:R-:W-:Y:S01]  /*0940*/  VIADD R0, R8, 0x6a ;  /* 0x0000006a08007836 */ /* 0x000fe20000000000 */
[----:B------:R-:W-:Y:S01]  /*0950*/  ISETP.NE.AND P2, PT, R9, RZ, PT ;  /* 0x000000ff0900720c */ /* 0x000fe20003f45270 */
[----:B------:R-:W-:Y:S01]  /*0960*/  BSSY.RECONVERGENT B0, `(.L_x_12) ;  /* 0x0000036000007945 */ /* 0x000fe20003800200 */
[----:B------:R-:W0:Y:S02]  /*0970*/  I2F.RP R12, R13 ;  /* 0x0000000d000c7306 */ /* 0x000e240000209400 */
[----:B------:R-:W-:Y:S02]  /*0980*/  IABS R16, R0 ;  /* 0x0000000000107213 */ /* 0x000fe40000000000 */
[----:B------:R-:W-:-:S04]  /*0990*/  ISETP.GE.AND P1, PT, R0, RZ, PT ;  /* 0x000000ff0000720c */ /* 0x000fc80003f26270 */
[----:B0-----:R-:W0:Y:S02]  /*09a0*/  MUFU.RCP R12, R12 ;  /* 0x0000000c000c7308 */ /* 0x001e240000001000 */
[----:B0-----:R-:W-:-:S06]  /*09b0*/  IADD3 R14, PT, PT, R12, 0xffffffe, RZ ;  /* 0x0ffffffe0c0e7810 */ /* 0x001fcc0007ffe0ff */
[----:B------:R-:W0:Y:S02]  /*09c0*/  F2I.FTZ.U32.TRUNC.NTZ R11, R14 ;  /* 0x0000000e000b7305 */ /* 0x000e24000021f000 */
[----:B0-----:R-:W-:-:S05]  /*09d0*/  IADD3 R10, PT, PT, RZ, -R11, RZ ;  /* 0x8000000bff0a7210 */ /* 0x001fca0007ffe0ff */
[----:B------:R-:W-:Y:S01]  /*09e0*/  IMAD R15, R10, R13, RZ ;  /* 0x0000000d0a0f7224 */ /* 0x000fe200078e02ff */
[----:B------:R-:W-:-:S05]  /*09f0*/  MOV R10, RZ ;  /* 0x000000ff000a7202 */ /* 0x000fca0000000f00 */
[----:B------:R-:W-:Y:S01]  /*0a00*/  IMAD.HI.U32 R10, R11, R15, R10 ;  /* 0x0000000f0b0a7227 */ /* 0x000fe200078e000a */
[----:B------:R-:W-:-:S05]  /*0a10*/  MOV R11, R16 ;  /* 0x00000010000b7202 */ /* 0x000fca0000000f00 */
[----:B------:R-:W-:-:S04]  /*0a20*/  IMAD.HI.U32 R10, R10, R11, RZ ;  /* 0x0000000b0a0a7227 */ /* 0x000fc800078e00ff */
[----:B------:R-:W-:-:S04]  /*0a30*/  IMAD.MOV R10, RZ, RZ, -R10 ;  /* 0x000000ffff0a7224 */ /* 0x000fc800078e0a0a */
[----:B------:R-:W-:-:S05]  /*0a40*/  IMAD R10, R13, R10, R11 ;  /* 0x0000000a0d0a7224 */ /* 0x000fca00078e020b */
[----:B------:R-:W-:-:S13]  /*0a50*/  ISETP.GT.U32.AND P0, PT, R13, R10, PT ;  /* 0x0000000a0d00720c */ /* 0x000fda0003f04070 */
[----:B------:R-:W-:-:S04]  /*0a60*/  @!P0 IADD3 R10, PT, PT, R10, -R13, RZ ;  /* 0x8000000d0a0a8210 */ /* 0x000fc80007ffe0ff */
[----:B------:R-:W-:-:S13]  /*0a70*/  ISETP.GT.U32.AND P0, PT, R13, R10, PT ;  /* 0x0000000a0d00720c */ /* 0x000fda0003f04070 */
[----:B------:R-:W-:-:S05]  /*0a80*/  @!P0 IADD3 R10, PT, PT, R10, -R13, RZ ;  /* 0x8000000d0a0a8210 */ /* 0x000fca0007ffe0ff */
[----:B------:R-:W-:Y:S01]  /*0a90*/  @!P1 IMAD.MOV R10, RZ, RZ, -R10 ;  /* 0x000000ffff0a9224 */ /* 0x000fe200078e0a0a */
        /* <DEDUP_REMOVED lines=21> */
[----:B------:R-:W-:Y:S02]  /*0bf0*/  MOV R0, R13 ;  /* 0x0000000d00007202 */ /* 0x000fe40000000f00 */
[----:B------:R-:W-:-:S07]  /*0c00*/  MOV R15, 0xc20 ;  /* 0x00000c20000f7802 */ /* 0x000fce0000000f00 */
[----:B------:R-:W-:Y:S05]  /*0c10*/  CALL.REL.NOINC `($__internal_0_$__cuda_sm20_sqrt_rn_f32_slowpath) ;  /* 0x0000001000487944 */ /* 0x000fea0003c00000 */
[----:B------:R-:W-:Y:S05]  /*0c20*/  BRA `(.L_x_16) ;  /* 0x0000000000107947 */ /* 0x000fea0003800000 */
.L_x_15:
[----:B------:R-:W-:Y:S01]  /*0c30*/  FMUL.FTZ R0, R13, R12 ;  /* 0x0000000c0d007220 */ /* 0x000fe20000410000 */
[----:B------:R-:W-:-:S03]  /*0c40*/  FMUL.FTZ R10, R12, 0.5 ;  /* 0x3f0000000c0a7820 */ /* 0x000fc60000410000 */
[----:B------:R-:W-:-:S04]  /*0c50*/  FFMA R11, -R0, R0, R13 ;  /* 0x00000000000b7223 */ /* 0x000fc8000000010d */
[----:B------:R-:W-:-:S07]  /*0c60*/  FFMA R0, R11, R10, R0 ;  /* 0x0000000a0b007223 */ /* 0x000fce0000000000 */
.L_x_16:
[----:B------:R-:W-:Y:S05]  /*0c70*/  BSYNC.RECONVERGENT B1 ;  /* 0x0000000000017941 */ /* 0x000fea0003800200 */
.L_x_14:
[----:B------:R-:W-:Y:S01]  /*0c80*/  FSETP.GEU.AND P0, PT, R0, 2, PT ;  /* 0x400000000000780b */ /* 0x000fe20003f0e000 */
[----:B------:R-:W-:-:S12]  /*0c90*/  VIADD R0, R4, 0x1 ;  /* 0x0000000104007836 */ /* 0x000fd80000000000 */
[----:B------:R-:W-:-:S04]  /*0ca0*/  @P0 IADD3 R0, PT, PT, R4, RZ, RZ ;  /* 0x000000ff04000210 */ /* 0x000fc80007ffe0ff */
[----:B------:R-:W-:-:S07]  /*0cb0*/  MOV R4, R0 ;  /* 0x0000000000047202 */ /* 0x000fce0000000f00 */
.L_x_13:
[----:B------:R-:W-:Y:S05]  /*0cc0*/  BSYNC.RECONVERGENT B0 ;  /* 0x0000000000007941 */ /* 0x000fea0003800200 */
.L_x_12:
        /* <DEDUP_REMOVED lines=8> */
[----:B0-----:R-:W-:-:S06]  /*0d50*/  VIADD R14, R12, 0xffffffe ;  /* 0x0ffffffe0c0e7836 */ /* 0x001fcc0000000000 */
[----:B------:R-:W0:Y:S02]  /*0d60*/  F2I.FTZ.U32.TRUNC.NTZ R11, R14 ;  /* 0x0000000e000b7305 */ /* 0x000e24000021f000 */
[----:B0-----:R-:W-:-:S05]  /*0d70*/  IADD3 R10, PT, PT, RZ, -R11, RZ ;  /* 0x8000000bff0a7210 */ /* 0x001fca0007ffe0ff */
[----:B------:R-:W-:Y:S02]  /*0d80*/  IMAD R15, R10, R13, RZ ;  /* 0x0000000d0a0f7224 */ /* 0x000fe400078e02ff */
[----:B------:R-:W-:-:S04]  /*0d90*/  IMAD.MOV.U32 R10, RZ, RZ, RZ ;  /* 0x000000ffff0a7224 */ /* 0x000fc800078e00ff */
[----:B------:R-:W-:Y:S01]  /*0da0*/  IMAD.HI.U32 R10, R11, R15, R10 ;  /* 0x0000000f0b0a7227 */ /* 0x000fe200078e000a */
[----:B------:R-:W-:-:S05]  /*0db0*/  MOV R11, R16 ;  /* 0x00000010000b7202 */ /* 0x000fca0000000f00 */
[----:B------:R-:W-:-:S05]  /*0dc0*/  IMAD.HI.U32 R10, R10, R11, RZ ;  /* 0x0000000b0a0a7227 */ /* 0x000fca00078e00ff */
[----:B------:R-:W-:-:S05]  /*0dd0*/  IADD3 R10, PT, PT, -R10, RZ, RZ ;  /* 0x000000ff0a0a7210 */ /* 0x000fca0007ffe1ff */
[----:B------:R-:W-:-:S05]  /*0de0*/  IMAD R10, R13, R10, R11 ;  /* 0x0000000a0d0a7224 */ /* 0x000fca00078e020b */
[----:B------:R-:W-:-:S13]  /*0df0*/  ISETP.GT.U32.AND P0, PT, R13, R10, PT ;  /* 0x0000000a0d00720c */ /* 0x000fda0003f04070 */
[----:B------:R-:W-:-:S05]  /*0e00*/  @!P0 IMAD.IADD R10, R10, 0x1, -R13 ;  /* 0x000000010a0a8824 */ /* 0x000fca00078e0a0d */
[----:B------:R-:W-:-:S13]  /*0e10*/  ISETP.GT.U32.AND P0, PT, R13, R10, PT ;  /* 0x0000000a0d00720c */ /* 0x000fda0003f04070 */
[----:B------:R-:W-:-:S04]  /*0e20*/  @!P0 IADD3 R10, PT, PT, R10, -R13, RZ ;  /* 0x8000000d0a0a8210 */ /* 0x000fc80007ffe0ff */
        /* <DEDUP_REMOVED lines=26> */
.L_x_20:
[----:B------:R-:W-:Y:S01]  /*0fd0*/  FMUL.FTZ R0, R13, R12 ;  /* 0x0000000c0d007220 */ /* 0x000fe20000410000 */
[----:B------:R-:W-:-:S03]  /*0fe0*/  FMUL.FTZ R10, R12, 0.5 ;  /* 0x3f0000000c0a7820 */ /* 0x000fc60000410000 */
[----:B------:R-:W-:-:S04]  /*0ff0*/  FFMA R11, -R0, R0, R13 ;  /* 0x00000000000b7223 */ /* 0x000fc8000000010d */
[----:B------:R-:W-:-:S07]  /*1000*/  FFMA R0, R11, R10, R0 ;  /* 0x0000000a0b007223 */ /* 0x000fce0000000000 */
.L_x_21:
[----:B------:R-:W-:Y:S05]  /*1010*/  BSYNC.RECONVERGENT B1 ;  /* 0x0000000000017941 */ /* 0x000fea0003800200 */
.L_x_19:
[----:B------:R-:W-:Y:S02]  /*1020*/  FSETP.GEU.AND P0, PT, R0, 2, PT ;  /* 0x400000000000780b */ /* 0x000fe40003f0e000 */
[----:B------:R-:W-:-:S11]  /*1030*/  IADD3 R0, PT, PT, R4, 0x1, RZ ;  /* 0x0000000104007810 */ /* 0x000fd60007ffe0ff */
[----:B------:R-:W-:-:S05]  /*1040*/  @P0 IMAD.MOV R0, RZ, RZ, R4 ;  /* 0x000000ffff000224 */ /* 0x000fca00078e0204 */
[----:B------:R-:W-:-:S07]  /*1050*/  MOV R4, R0 ;  /* 0x0000000000047202 */ /* 0x000fce0000000f00 */
.L_x_18:
[----:B------:R-:W-:Y:S05]  /*1060*/  BSYNC.RECONVERGENT B0 ;  /* 0x0000000000007941 */ /* 0x000fea0003800200 */
.L_x_17:
[----:B------:R-:W-:Y:S01]  /*1070*/  IADD3 R8, PT, PT, R8, 0xd4, RZ ;  /* 0x000000d408087810 */ /* 0x000fe20007ffe0ff */
[----:B------:R-:W-:Y:S01]  /*1080*/  UIADD3 UR7, UPT, UPT, UR7, 0xd4, URZ ;  /* 0x000000d407077890 */ /* 0x000fe2000fffe0ff */
[----:B------:R-:W-:Y:S11]  /*1090*/  BRA.U UP0, `(.L_x_22) ;  /* 0xfffffff100547547 */ /* 0x000ff6000b83ffff */
[----:B------:R-:W-:-:S12]  /*10a0*/  UIADD3 UR4, UPT, UPT, UR7, -0x6a, URZ ;  /* 0xffffff9607047890 */ /* 0x000fd8000fffe0ff */
.L_x_1:
[----:B------:R-:W-:-:S09]  /*10b0*/  ULOP3.LUT UP0, UR5, UR5, 0x3, URZ, 0xc0, !UPT ;  /* 0x0000000305057892 */ /* 0x000fd2000f80c0ff */
[----:B------:R-:W-:Y:S05]  /*10c0*/  BRA.U !UP0, `(.L_x_0) ;  /* 0x0000000908f07547 */ /* 0x000fea000b800000 */
[----:B------:R-:W-:-:S09]  /*10d0*/  UISETP.NE.AND UP0, UPT, UR5, 0x1, UPT ;  /* 0x000000010500788c */ /* 0x000fd2000bf05270 */
[----:B------:R-:W-:Y:S05]  /*10e0*/  BRA.U !UP0, `(.L_x_23) ;  /* 0x0000000508e87547 */ /* 0x000fea000b800000 */
[----:B------:R-:W1:Y:S01]  /*10f0*/  LDC R13, c[0x0][0x388] ;  /* 0x0000e200ff0d7b82 */ /* 0x000e620000000800 */
[----:B--2---:R-:W-:Y:S01]  /*1100*/  IADD3 R6, PT, PT, R5, UR4, RZ ;  /* 0x0000000405067c10 */ /* 0x004fe2000fffe0ff */
[----:B------:R-:W-:Y:S03]  /*1110*/  BSSY.RECONVERGENT B0, `(.L_x_24) ;  /* 0x0000039000007945 */ /* 0x000fe60003800200 */
[----:B------:R-:W-:Y:S02]  /*1120*/  IABS R12, R6 ;  /* 0x00000006000c7213 */ /* 0x000fe40000000000 */
[----:B------:R-:W-:Y:S02]  /*1130*/  ISETP.GE.AND P1, PT, R6, RZ, PT ;  /* 0x000000ff0600720c */ /* 0x000fe40003f26270 */
[----:B-1----:R-:W-:Y:S02]  /*1140*/  IABS R11, R13 ;  /* 0x0000000d000b7213 */ /* 0x002fe40000000000 */
[----:B------:R-:W-:-:S02]  /*1150*/  ISETP.NE.AND P2, PT, R13, RZ, PT ;  /* 0x000000ff0d00720c */ /* 0x000fc40003f45270 */
[----:B------:R-:W1:Y:S08]  /*1160*/  I2F.RP R0, R11 ;  /* 0x0000000b00007306 */ /* 0x000e700000209400 */
[----:B-1----:R-:W1:Y:S02]  /*1170*/  MUFU.RCP R0, R0 ;  /* 0x0000000000007308 */ /* 0x002e640000001000 */
[----:B-1----:R-:W-:-:S06]  /*1180*/  VIADD R8, R0, 0xffffffe ;  /* 0x0ffffffe00087836 */ /* 0x002fcc0000000000 */
[----:B------:R1:W2:Y:S02]  /*1190*/  F2I.FTZ.U32.TRUNC.NTZ R9, R8 ;  /* 0x0000000800097305 */ /* 0x0002a4000021f000 */
[----:B-1----:R-:W-:Y:S01]  /*11a0*/  IMAD.MOV.U32 R8, RZ, RZ, RZ ;  /* 0x000000ffff087224 */ /* 0x002fe200078e00ff */
[----:B--2---:R-:W-:-:S05]  /*11b0*/  IADD3 R10, PT, PT, RZ, -R9, RZ ;  /* 0x80000009ff0a7210 */ /* 0x004fca0007ffe0ff */
[----:B------:R-:W-:-:S04]  /*11c0*/  IMAD R7, R10, R11, RZ ;  /* 0x0000000b0a077224 */ /* 0x000fc800078e02ff */
        /* <DEDUP_REMOVED lines=13> */
[----:B------:R-:W1:Y:S01]  /*12a0*/  LDC.64 R8, c[0x0][0x380] ;  /* 0x0000e000ff087b82 */ /* 0x000e620000000a00 */
[----:B0-----:R-:W2:Y:S04]  /*12b0*/  LDG.E R7, desc[UR8][R2.64+0x4] ;  /* 0x0000040802077981 */ /* 0x001ea8000c1e1900 */
[----:B------:R-:W3:Y:S01]  /*12c0*/  LDG.E R10, desc[UR8][R2.64+0x8] ;  /* 0x00000808020a7981 */ /* 0x000ee2000c1e1900 */
[----:B-1----:R-:W-:-:S03]  /*12d0*/  IMAD.WIDE R8, R0, 0x20, R8 ;  /* 0x0000002000087825 */ /* 0x002fc600078e0208 */
[----:B------:R-:W4:Y:S04]  /*12e0*/  LDG.E R0, desc[UR8][R2.64] ;  /* 0x0000000802007981 */ /* 0x000f28000c1e1900 */
[----:B------:R-:W2:Y:S04]  /*12f0*/  LDG.E R12, desc[UR8][R8.64+0x4] ;  /* 0x00000408080c7981 */ /* 0x000ea8000c1e1900 */
[----:B------:R-:W4:Y:S04]  /*1300*/  LDG.E R11, desc[UR8][R8.64] ;  /* 0x00000008080b7981 */ /* 0x000f28000c1e1900 */
[----:B------:R-:W3:Y:S01]  /*1310*/  LDG.E R13, desc[UR8][R8.64+0x8] ;  /* 0x00000808080d7981 */ /* 0x000ee2000c1e1900 */
[----:B------:R-:W-:Y:S01]  /*1320*/  BSSY.RECONVERGENT B1, `(.L_x_26) ;  /* 0x0000013000017945 */ /* 0x000fe20003800200 */
[----:B--2---:R-:W-:Y:S01]  /*1330*/  FADD R7, R7, -R12 ;  /* 0x8000000c07077221 */ /* 0x004fe20000000000 */
[----:B----4-:R-:W-:-:S03]  /*1340*/  FADD R0, R0, -R11 ;  /* 0x8000000b00007221 */ /* 0x010fc60000000000 */
[----:B------:R-:W-:Y:S01]  /*1350*/  FMUL R7, R7, R7 ;  /* 0x0000000707077220 */ /* 0x000fe20000400000 */
[----:B---3--:R-:W-:-:S03]  /*1360*/  FADD R10, R10, -R13 ;  /* 0x8000000d0a0a7221 */ /* 0x008fc60000000000 */
[----:B------:R-:W-:-:S04]  /*1370*/  FFMA R7, R0, R0, R7 ;  /* 0x0000000000077223 */ /* 0x000fc80000000007 */
        /* <DEDUP_REMOVED lines=9> */
.L_x_27:
[----:B------:R-:W-:Y:S01]  /*1410*/  FMUL.FTZ R0, R7, R10 ;  /* 0x0000000a07007220 */ /* 0x000fe20000410000 */
[----:B------:R-:W-:-:S03]  /*1420*/  FMUL.FTZ R8, R10, 0.5 ;  /* 0x3f0000000a087820 */ /* 0x000fc60000410000 */
[----:B------:R-:W-:-:S04]  /*1430*/  FFMA R7, -R0, R0, R7 ;  /* 0x0000000000077223 */ /* 0x000fc80000000107 */
[----:B------:R-:W-:-:S07]  /*1440*/  FFMA R0, R7, R8, R0 ;  /* 0x0000000807007223 */ /* 0x000fce0000000000 */
.L_x_28:
[----:B------:R-:W-:Y:S05]  /*1450*/  BSYNC.RECONVERGENT B1 ;  /* 0x0000000000017941 */ /* 0x000fea0003800200 */
.L_x_26:
[----:B------:R-:W-:Y:S02]  /*1460*/  FSETP.GEU.AND P0, PT, R0, 2, PT ;  /* 0x400000000000780b */ /* 0x000fe40003f0e000 */
[----:B------:R-:W-:-:S11]  /*1470*/  IADD3 R0, PT, PT, R4, 0x1, RZ ;  /* 0x0000000104007810 */ /* 0x000fd60007ffe0ff */
[----:B------:R-:W-:-:S05]  /*1480*/  @P0 IMAD.MOV R0, RZ, RZ, R4 ;  /* 0x000000ffff000224 */ /* 0x000fca00078e0204 */
[----:B------:R-:W-:-:S07]  /*1490*/  MOV R4, R0 ;  /* 0x0000000000047202 */ /* 0x000fce0000000f00 */
.L_x_25:
[----:B0-----:R-:W-:Y:S05]  /*14a0*/  BSYNC.RECONVERGENT B0 ;  /* 0x0000000000007941 */ /* 0x001fea0003800200 */
.L_x_24:
[----:B------:R-:W0:Y:S01]  /*14b0*/  LDC R13, c[0x0][0x388] ;  /* 0x0000e200ff0d7b82 */ /* 0x000e220000000800 */
[----:B------:R-:W-:Y:S01]  /*14c0*/  IADD3 R0, PT, PT, R6, 0x35, RZ ;  /* 0x0000003506007810 */ /* 0x000fe20007ffe0ff */
[----:B------:R-:W-:Y:S01]  /*14d0*/  HFMA2 R6, -RZ, RZ, 0, 0 ;  /* 0x00000000ff067431 */ /* 0x000fe200000001ff */
[----:B------:R-:W-:Y:S02]  /*14e0*/  BSSY.RECONVERGENT B0, `(.L_x_29) ;  /* 0x0000039000007945 */ /* 0x000fe40003800200 */
[----:B------:R-:W-:Y:S02]  /*14f0*/  ISETP.GE.AND P1, PT, R0, RZ, PT ;  /* 0x000000ff0000720c */ /* 0x000fe40003f26270 */
[----:B0-----:R-:W-:Y:S02]  /*1500*/  IABS R9, R13 ;  /* 0x0000000d00097213 */ /* 0x001fe40000000000 */
[----:B------:R-:W-:Y:S02]  /*1510*/  ISETP.NE.AND P2, PT, R13, RZ, PT ;  /* 0x000000ff0d00720c */ /* 0x000fe40003f45270 */
[----:B------:R-:W0:Y:S08]  /*1520*/  I2F.RP R8, R9 ;  /* 0x0000000900087306 */ /* 0x000e300000209400 */
[----:B0-----:R-:W0:Y:S02]  /*1530*/  MUFU.RCP R8, R8 ;  /* 0x0000000800087308 */ /* 0x001e240000001000 */
[----:B0-----:R-:W-:-:S06]  /*1540*/  IADD3 R10, PT, PT, R8, 0xffffffe, RZ ;  /* 0x0ffffffe080a7810 */ /* 0x001fcc0007ffe0ff */
[----:B------:R-:W0:Y:S02]  /*1550*/  F2I.FTZ.U32.TRUNC.NTZ R7, R10 ;  /* 0x0000000a00077305 */ /* 0x000e24000021f000 */
[----:B0-----:R-:W-:-:S04]  /*1560*/  IMAD.MOV R12, RZ, RZ, -R7 ;  /* 0x000000ffff0c7224 */ /* 0x001fc800078e0a07 */
[----:B------:R-:W-:Y:S01]  /*1570*/  IMAD R11, R12, R9, RZ ;  /* 0x000000090c0b7224 */ /* 0x000fe200078e02ff */
[----:B------:R-:W-:-:S03]  /*1580*/  IABS R12, R0 ;  /* 0x00000000000c7213 */ /* 0x000fc60000000000 */
        /* <DEDUP_REMOVED lines=9> */
[----:B------:R-:W-:-:S04]  /*1620*/  MOV R0, R6 ;  /* 0x0000000600007202 */ /* 0x000fc80000000f00 */
[----:B------:R-:W-:Y:S02]  /*1630*/  @!P1 IADD3 R0, PT, PT, -R0, RZ, RZ ;  /* 0x000000ff00009210 */ /* 0x000fe40007ffe1ff */
[----:B------:R-:W-:-:S04]  /*1640*/  @!P2 LOP3.LUT R0, RZ, R13, RZ, 0x33, !PT ;  /* 0x0000000dff00a212 */ /* 0x000fc800078e33ff */
[----:B------:R-:W-:-:S13]  /*1650*/  ISETP.NE.AND P0, PT, R0, R5, PT ;  /* 0x000000050000720c */ /* 0x000fda0003f05270 */
[----:B------:R-:W-:Y:S05]  /*1660*/  @!P0 BRA `(.L_x_30) ;  /* 0x0000000000808947 */ /* 0x000fea0003800000 */
[----:B------:R-:W0:Y:S01]  /*1670*/  LDC.64 R6, c[0x0][0x380] ;  /* 0x0000e000ff067b82 */ /* 0x000e220000000a00 */
[----:B------:R-:W2:Y:S04]  /*1680*/  LDG.E R8, desc[UR8][R2.64+0x4] ;  /* 0x0000040802087981 */ /* 0x000ea8000c1e1900 */
[----:B------:R-:W3:Y:S01]  /*1690*/  LDG.E R9, desc[UR8][R2.64+0x8] ;  /* 0x0000080802097981 */ /* 0x000ee2000c1e1900 */
[----:B0-----:R-:W-:-:S03]  /*16a0*/  IMAD.WIDE R6, R0, 0x20, R6 ;  /* 0x0000002000067825 */ /* 0x001fc600078e0206 */
        /* <DEDUP_REMOVED lines=19> */
.L_x_32:
[----:B------:R-:W-:Y:S01]  /*17e0*/  FMUL.FTZ R0, R9, R8 ;  /* 0x0000000809007220 */ /* 0x000fe20000410000 */
[----:B------:R-:W-:-:S03]  /*17f0*/  FMUL.FTZ R6, R8, 0.5 ;  /* 0x3f00000008067820 */ /* 0x000fc60000410000 */
[----:B------:R-:W-:-:S04]  /*1800*/  FFMA R7, -R0, R0, R9 ;  /* 0x0000000000077223 */ /* 0x000fc80000000109 */
[----:B------:R-:W-:-:S07]  /*1810*/  FFMA R0, R7, R6, R0 ;  /* 0x0000000607007223 */ /* 0x000fce0000000000 */
.L_x_33:
[----:B------:R-:W-:Y:S05]  /*1820*/  BSYNC.RECONVERGENT B1 ;  /* 0x0000000000017941 */ /* 0x000fea0003800200 */
.L_x_31:
[----:B------:R-:W-:Y:S02]  /*1830*/  FSETP.GEU.AND P0, PT, R0, 2, PT ;  /* 0x400000000000780b */ /* 0x000fe40003f0e000 */
[----:B------:R-:W-:-:S11]  /*1840*/  IADD3 R0, PT, PT, R4, 0x1, RZ ;  /* 0x0000000104007810 */ /* 0x000fd60007ffe0ff */
[----:B------:R-:W-:-:S05]  /*1850*/  @P0 IMAD.MOV R0, RZ, RZ, R4 ;  /* 0x000000ffff000224 */ /* 0x000fca00078e0204 */
[----:B------:R-:W-:-:S07]  /*1860*/  MOV R4, R0 ;  /* 0x0000000000047202 */ /* 0x000fce0000000f00 */
.L_x_30:
[----:B------:R-:W-:Y:S05]  /*1870*/  BSYNC.RECONVERGENT B0 ;  /* 0x0000000000007941 */ /* 0x000fea0003800200 */
.L_x_29:
[----:B------:R-:W-:-:S12]  /*1880*/  UIADD3 UR4, UPT, UPT, UR4, 0x6a, URZ ;  /* 0x0000006a04047890 */ /* 0x000fd8000fffe0ff */
.L_x_23:
[----:B------:R-:W-:-:S04]  /*1890*/  ULOP3.LUT UR5, UR6, 0x1, URZ, 0xc0, !UPT ;  /* 0x0000000106057892 */ /* 0x000fc8000f8ec0ff */
[----:B------:R-:W-:-:S09]  /*18a0*/  UISETP.NE.U32.AND UP0, UPT, UR5, 0x1, UPT ;  /* 0x000000010500788c */ /* 0x000fd2000bf05070 */
[----:B------:R-:W-:Y:S05]  /*18b0*/  BRA.U !UP0, `(.L_x_0) ;  /* 0x0000000108f47547 */ /* 0x000fea000b800000 */
[----:B------:R-:W1:Y:S01]  /*18c0*/  LDC R13, c[0x0][0x388] ;  /* 0x0000e200ff0d7b82 */ /* 0x000e620000000800 */
[----:B------:R-:W-:Y:S01]  /*18d0*/  IADD3 R0, PT, PT, R5, UR4, RZ ;  /* 0x0000000405007c10 */ /* 0x000fe2000fffe0ff */
[----:B------:R-:W-:Y:S03]  /*18e0*/  BSSY.RECONVERGENT B0, `(.L_x_0) ;  /* 0x000003a000007945 */ /* 0x000fe60003800200 */
[----:B------:R-:W-:Y:S02]  /*18f0*/  IABS R12, R0 ;  /* 0x00000000000c7213 */ /* 0x000fe40000000000 */
[----:B------:R-:W-:Y:S02]  /*1900*/  ISETP.GE.AND P1, PT, R0, RZ, PT ;  /* 0x000000ff0000720c */ /* 0x000fe40003f26270 */
[----:B-1----:R-:W-:Y:S02]  /*1910*/  IABS R9, R13 ;  /* 0x0000000d00097213 */ /* 0x002fe40000000000 */
[----:B------:R-:W-:-:S02]  /*1920*/  ISETP.NE.AND P2, PT, R13, RZ, PT ;  /* 0x000000ff0d00720c */ /* 0x000fc40003f45270 */
[----:B------:R-:W1:Y:S08]  /*1930*/  I2F.RP R8, R9 ;  /* 0x0000000900087306 */ /* 0x000e700000209400 */
[----:B-1----:R-:W1:Y:S02]  /*1940*/  MUFU.RCP R8, R8 ;  /* 0x0000000800087308 */ /* 0x002e640000001000 */
[----:B-1----:R-:W-:-:S06]  /*1950*/  IADD3 R10, PT, PT, R8, 0xffffffe, RZ ;  /* 0x0ffffffe080a7810 */ /* 0x002fcc0007ffe0ff */
[----:B--2---:R-:W1:Y:S02]  /*1960*/  F2I.FTZ.U32.TRUNC.NTZ R7, R10 ;  /* 0x0000000a00077305 */ /* 0x004e64000021f000 */
[----:B-1----:R-:W-:-:S04]  /*1970*/  IMAD.MOV R6, RZ, RZ, -R7 ;  /* 0x000000ffff067224 */ /* 0x002fc800078e0a07 */
        /* <DEDUP_REMOVED lines=39> */
.L_x_36:
[----:B------:R-:W-:Y:S01]  /*1bf0*/  FMUL.FTZ R0, R5, R8 ;  /* 0x0000000805007220 */ /* 0x000fe20000410000 */
[----:B------:R-:W-:-:S03]  /*1c00*/  FMUL.FTZ R2, R8, 0.5 ;  /* 0x3f00000008027820 */ /* 0x000fc60000410000 */
[----:B------:R-:W-:-:S04]  /*1c10*/  FFMA R3, -R0, R0, R5 ;  /* 0x0000000000037223 */ /* 0x000fc80000000105 */
[----:B------:R-:W-:-:S07]  /*1c20*/  FFMA R0, R3, R2, R0 ;  /* 0x0000000203007223 */ /* 0x000fce0000000000 */
.L_x_37:
[----:B------:R-:W-:Y:S05]  /*1c30*/  BSYNC.RECONVERGENT B1 ;  /* 0x0000000000017941 */ /* 0x000fea0003800200 */
.L_x_35:
[----:B------:R-:W-:Y:S02]  /*1c40*/  FSETP.GEU.AND P0, PT, R0, 2, PT ;  /* 0x400000000000780b */ /* 0x000fe40003f0e000 */
[----:B------:R-:W-:-:S11]  /*1c50*/  IADD3 R0, PT, PT, R4, 0x1, RZ ;  /* 0x0000000104007810 */ /* 0x000fd60007ffe0ff */
[----:B------:R-:W-:-:S05]  /*1c60*/  @P0 IMAD.MOV R0, RZ, RZ, R4 ;  /* 0x000000ffff000224 */ /* 0x000fca00078e0204 */
[----:B------:R-:W-:-:S07]  /*1c70*/  MOV R4, R0 ;  /* 0x0000000000047202 */ /* 0x000fce0000000f00 */
.L_x_34:
[----:B0-----:R-:W-:Y:S05]  /*1c80*/  BSYNC.RECONVERGENT B0 ;  /* 0x0000000000007941 */ /* 0x001fea0003800200 */
.L_x_0:
[----:B------:R-:W-:-:S13]  /*1c90*/  ISETP.GE.AND P0, PT, R4, 0x1, PT ;  /* 0x000000010400780c */ /* 0x000fda0003f06270 */
[----:B0-----:R-:W-:Y:S05]  /*1ca0*/  @!P0 EXIT ;  /* 0x000000000000894d */ /* 0x001fea0003800000 */
[----:B------:R-:W0:Y:S01]  /*1cb0*/  S2R R0, SR_LANEID ;  /* 0x0000000000007919 */ /* 0x000e220000000000 */
[----:B------:R-:W1:Y:S08]  /*1cc0*/  REDUX.SUM UR5, R4 ;  /* 0x00000000040573c4 */ /* 0x000e70000000c000 */
[----:B------:R-:W3:Y:S01]  /*1cd0*/  LDC.64 R2, c[0x0][0x390] ;  /* 0x0000e400ff027b82 */ /* 0x000ee20000000a00 */
[----:B------:R-:W-:-:S02]  /*1ce0*/  VOTEU.ANY UR4, UPT, PT ;  /* 0x0000000000047886 */ /* 0x000fc400038e0100 */
[----:B------:R-:W-:Y:S01]  /*1cf0*/  UFLO.U32 UR4, UR4 ;  /* 0x00000004000472bd */ /* 0x000fe200080e0000 */
[----:B-1----:R-:W-:-:S05]  /*1d00*/  MOV R5, UR5 ;  /* 0x0000000500057c02 */ /* 0x002fca0008000f00 */
[----:B0-----:R-:W-:-:S13]  /*1d10*/  ISETP.EQ.U32.AND P0, PT, R0, UR4, PT ;  /* 0x0000000400007c0c */ /* 0x001fda000bf02070 */
[----:B---3--:R-:W-:Y:S01]  /*1d20*/  @P0 REDG.E.ADD.STRONG.GPU desc[UR8][R2.64], R5 ;  /* 0x000000050200098e */ /* 0x008fe2000c12e108 */
[----:B------:R-:W-:Y:S05]  /*1d30*/  EXIT ;  /* 0x000000000000794d */ /* 0x000fea0003800000 */
        .weak           $__internal_0_$__cuda_sm20_sqrt_rn_f32_slowpath
        .type           $__internal_0_$__cuda_sm20_sqrt_rn_f32_slowpath,@function
        .size           $__internal_0_$__cuda_sm20_sqrt_rn_f32_slowpath,(.L_x_102 - $__internal_0_$__cuda_sm20_sqrt_rn_f32_slowpath)
$__internal_0_$__cuda_sm20_sqrt_rn_f32_slowpath:
[----:B------:R-:W-:-:S13]  /*1d40*/  LOP3.LUT P0, RZ, R0, 0x7fffffff, RZ, 0xc0, !PT ;  /* 0x7fffffff00ff7812 */ /* 0x000fda000780c0ff */
[----:B------:R-:W-:Y:S01]  /*1d50*/  @!P0 IMAD.MOV.U32 R10, RZ, RZ, R0 ;  /* 0x000000ffff0a8224 */ /* 0x000fe200078e0000 */
[----:B------:R-:W-:Y:S06]  /*1d60*/  @!P0 BRA `(.L_x_38) ;  /* 0x0000000000408947 */ /* 0x000fec0003800000 */
[----:B------:R-:W-:-:S13]  /*1d70*/  FSETP.GEU.FTZ.AND P0, PT, R0, RZ, PT ;  /* 0x000000ff0000720b */ /* 0x000fda0003f1e000 */
[----:B------:R-:W-:Y:S01]  /*1d80*/  @!P0 MOV R10, 0x7fffffff ;  /* 0x7fffffff000a8802 */ /* 0x000fe20000000f00 */
[----:B------:R-:W-:Y:S06]  /*1d90*/  @!P0 BRA `(.L_x_38) ;  /* 0x0000000000348947 */ /* 0x000fec0003800000 */
[----:B------:R-:W-:-:S13]  /*1da0*/  FSETP.GTU.FTZ.AND P0, PT, |R0|, +INF , PT ;  /* 0x7f8000000000780b */ /* 0x000fda0003f1c200 */
[----:B------:R-:W-:Y:S01]  /*1db0*/  @P0 FADD.FTZ R10, R0, 1 ;  /* 0x3f800000000a0421 */ /* 0x000fe20000010000 */
[----:B------:R-:W-:Y:S06]  /*1dc0*/  @P0 BRA `(.L_x_38) ;  /* 0x0000000000280947 */ /* 0x000fec0003800000 */
[----:B------:R-:W-:-:S13]  /*1dd0*/  FSETP.NEU.FTZ.AND P0, PT, |R0|, +INF , PT ;  /* 0x7f8000000000780b */ /* 0x000fda0003f1d200 */
[----:B------:R-:W-:-:S04]  /*1de0*/  @P0 FFMA R11, R0, 1.84467440737095516160e+19, RZ ;  /* 0x5f800000000b0823 */ /* 0x000fc800000000ff */
[----:B------:R-:W0:Y:S02]  /*1df0*/  @P0 MUFU.RSQ R10, R11 ;  /* 0x0000000b000a0308 */ /* 0x000e240000001400 */
[----:B0-----:R-:W-:Y:S01]  /*1e00*/  @P0 FMUL.FTZ R12, R11, R10 ;  /* 0x0000000a0b0c0220 */ /* 0x001fe20000410000 */
[----:B------:R-:W-:Y:S01]  /*1e10*/  @P0 FMUL.FTZ R14, R10, 0.5 ;  /* 0x3f0000000a0e0820 */ /* 0x000fe20000410000 */
[----:B------:R-:W-:Y:S02]  /*1e20*/  @!P0 MOV R10, R0 ;  /* 0x00000000000a8202 */ /* 0x000fe40000000f00 */
[----:B------:R-:W-:-:S04]  /*1e30*/  @P0 FADD.FTZ R13, -R12, -RZ ;  /* 0x800000ff0c0d0221 */ /* 0x000fc80000010100 */
[----:B------:R-:W-:-:S04]  /*1e40*/  @P0 FFMA R13, R12, R13, R11 ;  /* 0x0000000d0c0d0223 */ /* 0x000fc8000000000b */
[----:B------:R-:W-:-:S04]  /*1e50*/  @P0 FFMA R13, R13, R14, R12 ;  /* 0x0000000e0d0d0223 */ /* 0x000fc8000000000c */
[----:B------:R-:W-:-:S07]  /*1e60*/  @P0 FMUL.FTZ R10, R13, 2.3283064365386962891e-10 ;  /* 0x2f8000000d0a0820 */ /* 0x000fce0000410000 */
.L_x_38:
[----:B------:R-:W-:Y:S02]  /*1e70*/  HFMA2 R11, -RZ, RZ, 0, 0 ;  /* 0x00000000ff0b7431 */ /* 0x000fe400000001ff */
[----:B------:R-:W-:Y:S01]  /*1e80*/  IMAD.MOV.U32 R0, RZ, RZ, R10 ;  /* 0x000000ffff007224 */ /* 0x000fe200078e000a */
[----:B------:R-:W-:-:S04]  /*1e90*/  MOV R10, R15 ;  /* 0x0000000f000a7202 */ /* 0x000fc80000000f00 */
[----:B------:R-:W-:Y:S05]  /*1ea0*/  RET.REL.NODEC R10 `(_Z16detectCollisionsP8ParticleiPi) ;  /* 0xffffffe00a547950 */ /* 0x000fea0003c3ffff */
.L_x_39:
[----:B------:R-:W-:-:S00]  /*1eb0*/  BRA `(.L_x_39) ;  /* 0xfffffffc00fc7947 */ /* 0x000fc0000383ffff */
[----:B------:R-:W-:-:S00]  /*1ec0*/  NOP ;  /* 0x0000000000007918 */ /* 0x000fc00000000000 */
        /* <DEDUP_REMOVED lines=11> */
.L_x_102:


//--------------------- .text._Z15updateParticlesP8ParticleP6float3if --------------------------
	.section	.text._Z15updateParticlesP8ParticleP6float3if,"ax",@progbits
	.align	128
        .global         _Z15updateParticlesP8ParticleP6float3if
        .type           _Z15updateParticlesP8ParticleP6float3if,@function
        .size           _Z15updateParticlesP8ParticleP6float3if,(.L_x_103 - _Z15updateParticlesP8ParticleP6float3if)
        .other          _Z15updateParticlesP8ParticleP6float3if,@"STO_CUDA_ENTRY STV_DEFAULT"
_Z15updateParticlesP8ParticleP6float3if:
.text._Z15updateParticlesP8ParticleP6float3if:
        /* <DEDUP_REMOVED lines=8> */
[----:B------:R-:W0:Y:S01]  /*0080*/  LDC.64 R4, c[0x0][0x380] ;  /* 0x0000e000ff047b82 */ /* 0x000e220000000a00 */
[----:B------:R-:W1:Y:S07]  /*0090*/  LDCU.64 UR4, c[0x0][0x358] ;  /* 0x00006b00ff0477ac */ /* 0x000e6e0008000a00 */
[----:B------:R-:W2:Y:S01]  /*00a0*/  LDC.64 R6, c[0x0][0x388] ;  /* 0x0000e200ff067b82 */ /* 0x000ea20000000a00 */
[----:B0-----:R-:W-:-:S05]  /*00b0*/  IMAD.WIDE R4, R3, 0x20, R4 ;  /* 0x0000002003047825 */ /* 0x001fca00078e0204 */
[----:B-1----:R-:W3:Y:S01]  /*00c0*/  LDG.E R0, desc[UR4][R4.64+0x18] ;  /* 0x0000180404007981 */ /* 0x002ee2000c1e1900 */
[----:B------:R-:W-:Y:S01]  /*00d0*/  BSSY.RECONVERGENT B0, `(.L_x_40) ;  /* 0x000000e000007945 */ /* 0x000fe20003800200 */
[----:B--2---:R-:W-:-:S04]  /*00e0*/  IMAD.WIDE R6, R3, 0xc, R6 ;  /* 0x0000000c03067825 */ /* 0x004fc800078e0206 */
[----:B---3--:R-:W-:-:S05]  /*00f0*/  VIADD R2, R0, 0x1800000 ;  /* 0x0180000000027836 */ /* 0x008fca0000000000 */
[----:B------:R-:W-:-:S04]  /*0100*/  LOP3.LUT R2, R2, 0x7f800000, RZ, 0xc0, !PT ;  /* 0x7f80000002027812 */ /* 0x000fc800078ec0ff */
[----:B------:R-:W-:-:S13]  /*0110*/  ISETP.GT.U32.AND P0, PT, R2, 0x1ffffff, PT ;  /* 0x01ffffff0200780c */ /* 0x000fda0003f04070 */
[----:B------:R-:W-:Y:S05]  /*0120*/  @P0 BRA `(.L_x_41) ;  /* 0x0000000000100947 */ /* 0x000fea0003800000 */
[----:B------:R-:W-:-:S07]  /*0130*/  MOV R8, 0x150 ;  /* 0x0000015000087802 */ /* 0x000fce0000000f00 */
[----:B------:R-:W-:Y:S05]  /*0140*/  CALL.REL.NOINC `($__internal_1_$__cuda_sm20_rcp_rn_f32_slowpath) ;  /* 0x0000000000847944 */ /* 0x000fea0003c00000 */
[----:B------:R-:W-:Y:S01]  /*0150*/  IMAD.MOV.U32 R2, RZ, RZ, R3 ;  /* 0x000000ffff027224 */ /* 0x000fe200078e0003 */
[----:B------:R-:W-:Y:S06]  /*0160*/  BRA `(.L_x_42) ;  /* 0x0000000000107947 */ /* 0x000fec0003800000 */
.L_x_41:
[----:B------:R-:W0:Y:S02]  /*0170*/  MUFU.RCP R3, R0 ;  /* 0x0000000000037308 */ /* 0x000e240000001000 */
[----:B0-----:R-:W-:-:S04]  /*0180*/  FFMA R2, R0, R3, -1 ;  /* 0xbf80000000027423 */ /* 0x001fc80000000003 */
[----:B------:R-:W-:-:S04]  /*0190*/  FADD.FTZ R2, -R2, -RZ ;  /* 0x800000ff02027221 */ /* 0x000fc80000010100 */
[----:B------:R-:W-:-:S07]  /*01a0*/  FFMA R2, R3, R2, R3 ;  /* 0x0000000203027223 */ /* 0x000fce0000000003 */
.L_x_42:
[----:B------:R-:W-:Y:S05]  /*01b0*/  BSYNC.RECONVERGENT B0 ;  /* 0x0000000000007941 */ /* 0x000fea0003800200 */
.L_x_40:
[----:B------:R-:W2:Y:S01]  /*01c0*/  LDG.E R3, desc[UR4][R6.64] ;  /* 0x0000000406037981 */ /* 0x000ea2000c1e1900 */
[----:B------:R-:W0:Y:S03]  /*01d0*/  LDCU UR6, c[0x0][0x394] ;  /* 0x00007280ff0677ac */ /* 0x000e260008000800 */
[----:B------:R-:W3:Y:S04]  /*01e0*/  LDG.E R9, desc[UR4][R6.64+0x4] ;  /* 0x0000040406097981 */ /* 0x000ee8000c1e1900 */
[----:B------:R-:W4:Y:S04]  /*01f0*/  LDG.E R11, desc[UR4][R6.64+0x8] ;  /* 0x00000804060b7981 */ /* 0x000f28000c1e1900 */
[----:B------:R-:W0:Y:S04]  /*0200*/  LDG.E R0, desc[UR4][R4.64+0xc] ;  /* 0x00000c0404007981 */ /* 0x000e28000c1e1900 */
[----:B------:R-:W5:Y:S04]  /*0210*/  LDG.E R8, desc[UR4][R4.64+0x10] ;  /* 0x0000100404087981 */ /* 0x000f68000c1e1900 */
[----:B------:R-:W5:Y:S04]  /*0220*/  LDG.E R10, desc[UR4][R4.64+0x14] ;  /* 0x00001404040a7981 */ /* 0x000f68000c1e1900 */
[----:B------:R-:W5:Y:S04]  /*0230*/  LDG.E R12, desc[UR4][R4.64] ;  /* 0x00000004040c7981 */ /* 0x000f68000c1e1900 */
[----:B------:R-:W5:Y:S04]  /*0240*/  LDG.E R14, desc[UR4][R4.64+0x4] ;  /* 0x00000404040e7981 */ /* 0x000f68000c1e1900 */
[----:B------:R-:W5:Y:S01]  /*0250*/  LDG.E R16, desc[UR4][R4.64+0x8] ;  /* 0x0000080404107981 */ /* 0x000f62000c1e1900 */
[-C--:B--2---:R-:W-:Y:S01]  /*0260*/  FMUL R3, R3, R2.reuse ;  /* 0x0000000203037220 */ /* 0x084fe20000400000 */
[-C--:B---3--:R-:W-:Y:S01]  /*0270*/  FMUL R9, R9, R2.reuse ;  /* 0x0000000209097220 */ /* 0x088fe20000400000 */
[----:B----4-:R-:W-:-:S02]  /*0280*/  FMUL R11, R11, R2 ;  /* 0x000000020b0b7220 */ /* 0x010fc40000400000 */
[----:B0-----:R-:W-:Y:S01]  /*0290*/  FFMA R3, R3, UR6, R0 ;  /* 0x0000000603037c23 */ /* 0x001fe20008000000 */
[----:B-----5:R-:W-:-:S04]  /*02a0*/  FFMA R9, R9, UR6, R8 ;  /* 0x0000000609097c23 */ /* 0x020fc80008000008 */
[----:B------:R-:W-:Y:S01]  /*02b0*/  STG.E desc[UR4][R4.64+0xc], R3 ;  /* 0x00000c0304007986 */ /* 0x000fe2000c101904 */
[----:B------:R-:W-:-:S03]  /*02c0*/  FFMA R11, R11, UR6, R10 ;  /* 0x000000060b0b7c23 */ /* 0x000fc6000800000a */
[----:B------:R-:W-:Y:S01]  /*02d0*/  STG.E desc[UR4][R4.64+0x10], R9 ;  /* 0x0000100904007986 */ /* 0x000fe2000c101904 */
[----:B------:R-:W-:-:S03]  /*02e0*/  FFMA R7, R3, UR6, R12 ;  /* 0x0000000603077c23 */ /* 0x000fc6000800000c */
[----:B------:R-:W-:Y:S01]  /*02f0*/  STG.E desc[UR4][R4.64+0x14], R11 ;  /* 0x0000140b04007986 */ /* 0x000fe2000c101904 */
[----:B------:R-:W-:-:S03]  /*0300*/  FFMA R13, R9, UR6, R14 ;  /* 0x00000006090d7c23 */ /* 0x000fc6000800000e */
[----:B------:R-:W-:Y:S01]  /*0310*/  STG.E desc[UR4][R4.64], R7 ;  /* 0x0000000704007986 */ /* 0x000fe2000c101904 */
[----:B------:R-:W-:-:S03]  /*0320*/  FFMA R15, R11, UR6, R16 ;  /* 0x000000060b0f7c23 */ /* 0x000fc60008000010 */
[----:B------:R-:W-:Y:S04]  /*0330*/  STG.E desc[UR4][R4.64+0x4], R13 ;  /* 0x0000040d04007986 */ /* 0x000fe8000c101904 */
[----:B------:R-:W-:Y:S01]  /*0340*/  STG.E desc[UR4][R4.64+0x8], R15 ;  /* 0x0000080f04007986 */ /* 0x000fe2000c101904 */
[----:B------:R-:W-:Y:S05]  /*0350*/  EXIT ;  /* 0x000000000000794d */ /* 0x000fea0003800000 */
        .weak           $__internal_1_$__cuda_sm20_rcp_rn_f32_slowpath
        .type           $__internal_1_$__cuda_sm20_rcp_rn_f32_slowpath,@function
        .size           $__internal_1_$__cuda_sm20_rcp_rn_f32_slowpath,(.L_x_103 - $__internal_1_$__cuda_sm20_rcp_rn_f32_slowpath)
$__internal_1_$__cuda_sm20_rcp_rn_f32_slowpath:
[----:B------:R-:W-:Y:S01]  /*0360*/  SHF.L.U32 R2, R0, 0x1, RZ ;  /* 0x0000000100027819 */ /* 0x000fe200000006ff */
[----:B------:R-:W-:Y:S03]  /*0370*/  BSSY.RECONVERGENT B1, `(.L_x_43) ;  /* 0x0000030000017945 */ /* 0x000fe60003800200 */
[----:B------:R-:W-:-:S04]  /*0380*/  SHF.R.U32.HI R2, RZ, 0x18, R2 ;  /* 0x00000018ff027819 */ /* 0x000fc80000011602 */
[----:B------:R-:W-:-:S13]  /*0390*/  ISETP.NE.U32.AND P0, PT, R2, RZ, PT ;  /* 0x000000ff0200720c */ /* 0x000fda0003f05070 */
[----:B------:R-:W-:Y:S05]  /*03a0*/  @P0 BRA `(.L_x_44) ;  /* 0x0000000000280947 */ /* 0x000fea0003800000 */
[----:B------:R-:W-:-:S05]  /*03b0*/  IMAD.SHL.U32 R2, R0, 0x2, RZ ;  /* 0x0000000200027824 */ /* 0x000fca00078e00ff */
[----:B------:R-:W-:-:S13]  /*03c0*/  ISETP.NE.AND P0, PT, R2, RZ, PT ;  /* 0x000000ff0200720c */ /* 0x000fda0003f05270 */
[----:B------:R-:W-:Y:S01]  /*03d0*/  @P0 FFMA R9, R0, 1.84467440737095516160e+19, RZ ;  /* 0x5f80000000090823 */ /* 0x000fe200000000ff */
[----:B------:R-:W-:Y:S08]  /*03e0*/  @!P0 MUFU.RCP R3, R0 ;  /* 0x0000000000038308 */ /* 0x000ff00000001000 */
[----:B------:R-:W0:Y:S02]  /*03f0*/  @P0 MUFU.RCP R2, R9 ;  /* 0x0000000900020308 */ /* 0x000e240000001000 */
[----:B0-----:R-:W-:-:S04]  /*0400*/  @P0 FFMA R10, R9, R2, -1 ;  /* 0xbf800000090a0423 */ /* 0x001fc80000000002 */
[----:B------:R-:W-:-:S04]  /*0410*/  @P0 FADD.FTZ R11, -R10, -RZ ;  /* 0x800000ff0a0b0221 */ /* 0x000fc80000010100 */
[----:B------:R-:W-:-:S04]  /*0420*/  @P0 FFMA R2, R2, R11, R2 ;  /* 0x0000000b02020223 */ /* 0x000fc80000000002 */
[----:B------:R-:W-:Y:S01]  /*0430*/  @P0 FFMA R3, R2, 1.84467440737095516160e+19, RZ ;  /* 0x5f80000002030823 */ /* 0x000fe200000000ff */
[----:B------:R-:W-:Y:S06]  /*0440*/  BRA `(.L_x_45) ;  /* 0x0000000000887947 */ /* 0x000fec0003800000 */
.L_x_44:
[----:B------:R-:W-:-:S04]  /*0450*/  IADD3 R3, PT, PT, R2, -0xfd, RZ ;  /* 0xffffff0302037810 */ /* 0x000fc80007ffe0ff */
[----:B------:R-:W-:-:S13]  /*0460*/  ISETP.GT.U32.AND P0, PT, R3, 0x1, PT ;  /* 0x000000010300780c */ /* 0x000fda0003f04070 */
[----:B------:R-:W-:Y:S05]  /*0470*/  @P0 BRA `(.L_x_46) ;  /* 0x0000000000780947 */ /* 0x000fea0003800000 */
[----:B------:R-:W-:Y:S01]  /*0480*/  LOP3.LUT R9, R0, 0x7fffff, RZ, 0xc0, !PT ;  /* 0x007fffff00097812 */ /* 0x000fe200078ec0ff */
[----:B------:R-:W-:-:S03]  /*0490*/  IMAD.MOV.U32 R14, RZ, RZ, 0x3 ;  /* 0x00000003ff0e7424 */ /* 0x000fc600078e00ff */
[----:B------:R-:W-:Y:S02]  /*04a0*/  LOP3.LUT R9, R9, 0x3f800000, RZ, 0xfc, !PT ;  /* 0x3f80000009097812 */ /* 0x000fe400078efcff */
[----:B------:R-:W-:Y:S02]  /*04b0*/  SHF.L.U32 R13, R14, R3, RZ ;  /* 0x000000030e0d7219 */ /* 0x000fe400000006ff */
[----:B------:R-:W0:Y:S02]  /*04c0*/  MUFU.RCP R10, R9 ;  /* 0x00000009000a7308 */ /* 0x000e240000001000 */
[----:B0-----:R-:W-:-:S04]  /*04d0*/  FFMA R11, R9, R10, -1 ;  /* 0xbf800000090b7423 */ /* 0x001fc8000000000a */
[----:B------:R-:W-:-:S04]  /*04e0*/  FADD.FTZ R11, -R11, -RZ ;  /* 0x800000ff0b0b7221 */ /* 0x000fc80000010100 */
[CCC-:B------:R-:W-:Y:S01]  /*04f0*/  FFMA.RM R12, R10.reuse, R11.reuse, R10.reuse ;  /* 0x0000000b0a0c7223 */ /* 0x1c0fe2000000400a */
[----:B------:R-:W-:-:S04]  /*0500*/  FFMA.RP R11, R10, R11, R10 ;  /* 0x0000000b0a0b7223 */ /* 0x000fc8000000800a */
[C---:B------:R-:W-:Y:S02]  /*0510*/  LOP3.LUT R10, R12.reuse, 0x7fffff, RZ, 0xc0, !PT ;  /* 0x007fffff0c0a7812 */ /* 0x040fe400078ec0ff */
[----:B------:R-:W-:Y:S02]  /*0520*/  FSETP.NEU.FTZ.AND P0, PT, R12, R11, PT ;  /* 0x0000000b0c00720b */ /* 0x000fe40003f1d000 */
[----:B------:R-:W-:Y:S02]  /*0530*/  LOP3.LUT R10, R10, 0x800000, RZ, 0xfc, !PT ;  /* 0x008000000a0a7812 */ /* 0x000fe400078efcff */
[----:B------:R-:W-:Y:S02]  /*0540*/  SEL R11, RZ, 0xffffffff, !P0 ;  /* 0xffffffffff0b7807 */ /* 0x000fe40004000000 */
[----:B------:R-:W-:Y:S02]  /*0550*/  LOP3.LUT R12, R13, R10, RZ, 0xc0, !PT ;  /* 0x0000000a0d0c7212 */ /* 0x000fe400078ec0ff */
[----:B------:R-:W-:-:S02]  /*0560*/  IADD3 R11, PT, PT, -R11, RZ, RZ ;  /* 0x000000ff0b0b7210 */ /* 0x000fc40007ffe1ff */
[-C--:B------:R-:W-:Y:S02]  /*0570*/  SHF.R.U32.HI R12, RZ, R3.reuse, R12 ;  /* 0x00000003ff0c7219 */ /* 0x080fe4000001160c */
[----:B------:R-:W-:Y:S02]  /*0580*/  LOP3.LUT P1, RZ, R11, R3, R10, 0xf8, !PT ;  /* 0x000000030bff7212 */ /* 0x000fe4000782f80a */
[C---:B------:R-:W-:Y:S02]  /*0590*/  LOP3.LUT P0, RZ, R12.reuse, 0x1, RZ, 0xc0, !PT ;  /* 0x000000010cff7812 */ /* 0x040fe4000780c0ff */
[----:B------:R-:W-:-:S04]  /*05a0*/  LOP3.LUT P2, RZ, R12, 0x2, RZ, 0xc0, !PT ;  /* 0x000000020cff7812 */ /* 0x000fc8000784c0ff */
[----:B------:R-:W-:Y:S02]  /*05b0*/  PLOP3.LUT P0, PT, P0, P1, P2, 0xe0, 0x0 ;  /* 0x000000000000781c */ /* 0x000fe40000703c20 */
[----:B------:R-:W-:Y:S02]  /*05c0*/  LOP3.LUT P1, RZ, R0, 0x7fffff, RZ, 0xc0, !PT ;  /* 0x007fffff00ff7812 */ /* 0x000fe4000782c0ff */
[----:B------:R-:W-:-:S05]  /*05d0*/  SEL R3, RZ, 0x1, !P0 ;  /* 0x00000001ff037807 */ /* 0x000fca0004000000 */
[----:B------:R-:W-:-:S05]  /*05e0*/  IMAD.MOV R3, RZ, RZ, -R3 ;  /* 0x000000ffff037224 */ /* 0x000fca00078e0a03 */
[----:B------:R-:W-:Y:S02]  /*05f0*/  ISETP.GE.AND P0, PT, R3, RZ, PT ;  /* 0x000000ff0300720c */ /* 0x000fe40003f06270 */
[----:B------:R-:W-:-:S04]  /*0600*/  IADD3 R3, PT, PT, R2, -0xfc, RZ ;  /* 0xffffff0402037810 */ /* 0x000fc80007ffe0ff */
[----:B------:R-:W-:-:S07]  /*0610*/  SHF.R.U32.HI R3, RZ, R3, R10 ;  /* 0x00000003ff037219 */ /* 0x000fce000001160a */
[----:B------:R-:W-:-:S05]  /*0620*/  @!P0 VIADD R3, R3, 0x1 ;  /* 0x0000000103038836 */ /* 0x000fca0000000000 */
[----:B------:R-:W-:-:S04]  /*0630*/  @!P1 SHF.L.U32 R3, R3, 0x1, RZ ;  /* 0x0000000103039819 */ /* 0x000fc800000006ff */
[----:B------:R-:W-:Y:S01]  /*0640*/  LOP3.LUT R3, R3, 0x80000000, R0, 0xf8, !PT ;  /* 0x8000000003037812 */ /* 0x000fe200078ef800 */
[----:B------:R-:W-:Y:S06]  /*0650*/  BRA `(.L_x_45) ;  /* 0x0000000000047947 */ /* 0x000fec0003800000 */
.L_x_46:
[----:B------:R0:W1:Y:S02]  /*0660*/  MUFU.RCP R3, R0 ;  /* 0x0000000000037308 */ /* 0x0000640000001000 */
.L_x_45:
[----:B------:R-:W-:Y:S05]  /*0670*/  BSYNC.RECONVERGENT B1 ;  /* 0x0000000000017941 */ /* 0x000fea0003800200 */
.L_x_43:
[----:B------:R-:W-:-:S04]  /*0680*/  IMAD.MOV.U32 R9, RZ, RZ, 0x0 ;  /* 0x00000000ff097424 */ /* 0x000fc800078e00ff */
[----:B01----:R-:W-:Y:S05]  /*0690*/  RET.REL.NODEC R8 `(_Z15updateParticlesP8ParticleP6float3if) ;  /* 0xfffffff808587950 */ /* 0x003fea0003c3ffff */
.L_x_47:
        /* <DEDUP_REMOVED lines=14> */
.L_x_103:


//--------------------- .text._Z13computeForcesP8ParticleiP6float3 --------------------------
	.section	.text._Z13computeForcesP8ParticleiP6float3,"ax",@progbits
	.align	128
        .global         _Z13computeForcesP8ParticleiP6float3
        .type           _Z13computeForcesP8ParticleiP6float3,@function
        .size           _Z13computeForcesP8ParticleiP6float3,(.L_x_105 - _Z13computeForcesP8ParticleiP6float3)
        .other          _Z13computeForcesP8ParticleiP6float3,@"STO_CUDA_ENTRY STV_DEFAULT"
_Z13computeForcesP8ParticleiP6float3:
.text._Z13computeForcesP8ParticleiP6float3:
        /* <DEDUP_REMOVED lines=10> */
[----:B------:R-:W-:Y:S01]  /*00a0*/  MOV R21, RZ ;  /* 0x000000ff00157202 */ /* 0x000fe20000000f00 */
[----:B------:R-:W-:Y:S01]  /*00b0*/  HFMA2 R23, -RZ, RZ, 0, 0 ;  /* 0x00000000ff177431 */ /* 0x000fe200000001ff */
[----:B------:R-:W0:Y:S05]  /*00c0*/  LDCU.64 UR8, c[0x0][0x358] ;  /* 0x00006b00ff0877ac */ /* 0x000e2a0008000a00 */
[----:B------:R-:W-:Y:S05]  /*00d0*/  BRA.U !UP0, `(.L_x_48) ;  /* 0x0000001908587547 */ /* 0x000fea000b800000 */
[----:B------:R-:W1:Y:S01]  /*00e0*/  LDC.64 R14, c[0x0][0x380] ;  /* 0x0000e000ff0e7b82 */ /* 0x000e620000000a00 */
[----:B------:R-:W-:Y:S01]  /*00f0*/  UIADD3 UR6, UPT, UPT, UR7, -0x1, URZ ;  /* 0xffffffff07067890 */ /* 0x000fe2000fffe0ff */
[----:B------:R-:W-:Y:S01]  /*0100*/  IMAD R18, R20, 0x49, RZ ;  /* 0x0000004914127824 */ /* 0x000fe200078e02ff */
[----:B------:R-:W-:Y:S01]  /*0110*/  UISETP.GE.U32.AND UP0, UPT, UR7, 0x62, UPT ;  /* 0x000000620700788c */ /* 0x000fe2000bf06070 */
[----:B------:R-:W-:Y:S01]  /*0120*/  MOV R23, RZ ;  /* 0x000000ff00177202 */ /* 0x000fe20000000f00 */
[----:B------:R-:W-:Y:S01]  /*0130*/  UIMAD.WIDE.U32 UR4, UR6, 0x51d07eaf, URZ ;  /* 0x51d07eaf060478a5 */ /* 0x000fe2000f8e00ff */
[----:B------:R-:W-:Y:S01]  /*0140*/  IMAD.MOV.U32 R21, RZ, RZ, RZ ;  /* 0x000000ffff157224 */ /* 0x000fe200078e00ff */
[----:B------:R-:W-:Y:S02]  /*0150*/  MOV R19, RZ ;  /* 0x000000ff00137202 */ /* 0x000fe40000000f00 */
[----:B------:R-:W-:-:S03]  /*0160*/  UIADD3 UR6, UPT, UPT, UR6, -UR5, URZ ;  /* 0x8000000506067290 */ /* 0x000fc6000fffe0ff */
[----:B------:R-:W-:Y:S01]  /*0170*/  UMOV UR4, URZ ;  /* 0x000000ff00047c82 */ /* 0x000fe20008000000 */
[----:B------:R-:W-:-:S04]  /*0180*/  ULEA.HI UR6, UR6, UR5, URZ, 0x1f ;  /* 0x0000000506067291 */ /* 0x000fc8000f8ff8ff */
[----:B------:R-:W-:Y:S01]  /*0190*/  USHF.R.U32.HI UR6, URZ, 0x6, UR6 ;  /* 0x00000006ff067899 */ /* 0x000fe20008011606 */
[----:B-1----:R-:W-:Y:S01]  /*01a0*/  IMAD.WIDE R14, R20, 0x20, R14 ;  /* 0x00000020140e7825 */ /* 0x002fe200078e020e */
[----:B------:R-:W-:Y:S10]  /*01b0*/  BRA.U !UP0, `(.L_x_49) ;  /* 0x0000001108187547 */ /* 0x000ff4000b800000 */
[----:B------:R-:W1:Y:S01]  /*01c0*/  LDC R17, c[0x0][0x388] ;  /* 0x0000e200ff117b82 */ /* 0x000e620000000800 */
[----:B------:R-:W-:Y:S01]  /*01d0*/  UIADD3 UR4, UPT, UPT, UR6, 0x1, URZ ;  /* 0x0000000106047890 */ /* 0x000fe2000fffe0ff */
[----:B------:R-:W-:Y:S01]  /*01e0*/  MOV R23, RZ ;  /* 0x000000ff00177202 */ /* 0x000fe20000000f00 */
[----:B------:R-:W-:Y:S01]  /*01f0*/  UMOV UR5, 0xe05 ;  /* 0x00000e0500057882 */ /* 0x000fe20000000000 */
[----:B------:R-:W-:Y:S01]  /*0200*/  MOV R16, R18 ;  /* 0x0000001200107202 */ /* 0x000fe20000000f00 */
[----:B------:R-:W-:-:S03]  /*0210*/  ULOP3.LUT UR4, UR4, 0x7fffffe, URZ, 0xc0, !UPT ;  /* 0x07fffffe04047892 */ /* 0x000fc6000f8ec0ff */
[----:B------:R-:W2:Y:S01]  /*0220*/  LDC.64 R12, c[0x0][0x380] ;  /* 0x0000e000ff0c7b82 */ /* 0x000ea20000000a00 */
[----:B------:R-:W-:-:S12]  /*0230*/  UIADD3 UR4, UPT, UPT, -UR4, URZ, URZ ;  /* 0x000000ff04047290 */ /* 0x000fd8000fffe1ff */
.L_x_76:
[----:B-1----:R-:W-:Y:S01]  /*0240*/  IABS R5, R17 ;  /* 0x0000001100057213 */ /* 0x002fe20000000000 */
[----:B------:R-:W-:Y:S01]  /*0250*/  UIADD3 UR4, UPT, UPT, UR4, 0x2, URZ ;  /* 0x0000000204047890 */ /* 0x000fe2000fffe0ff */
[----:B------:R-:W-:Y:S01]  /*0260*/  ISETP.GE.AND P2, PT, R16, RZ, PT ;  /* 0x000000ff1000720c */ /* 0x000fe20003f46270 */
[----:B------:R-:W-:Y:S01]  /*0270*/  BSSY.RECONVERGENT B2, `(.L_x_50) ;  /* 0x0000079000027945 */ /* 0x000fe20003800200 */
[----:B------:R-:W1:Y:S01]  /*0280*/  I2F.RP R0, R5 ;  /* 0x0000000500007306 */ /* 0x000e620000209400 */
[----:B------:R-:W-:-:S07]  /*0290*/  UISETP.NE.AND UP0, UPT, UR4, URZ, UPT ;  /* 0x000000ff0400728c */ /* 0x000fce000bf05270 */
[----:B-1----:R-:W1:Y:S02]  /*02a0*/  MUFU.RCP R0, R0 ;  /* 0x0000000000007308 */ /* 0x002e640000001000 */
[----:B-1----:R-:W-:-:S06]  /*02b0*/  VIADD R2, R0, 0xffffffe ;  /* 0x0ffffffe00027836 */ /* 0x002fcc0000000000 */
[----:B------:R1:W3:Y:S02]  /*02c0*/  F2I.FTZ.U32.TRUNC.NTZ R3, R2 ;  /* 0x0000000200037305 */ /* 0x0002e4000021f000 */
[----:B-1----:R-:W-:Y:S01]  /*02d0*/  HFMA2 R2, -RZ, RZ, 0, 0 ;  /* 0x00000000ff027431 */ /* 0x002fe200000001ff */
[----:B---3--:R-:W-:-:S05]  /*02e0*/  IADD3 R4, PT, PT, RZ, -R3, RZ ;  /* 0x80000003ff047210 */ /* 0x008fca0007ffe0ff */
[----:B------:R-:W-:Y:S01]  /*02f0*/  IMAD R7, R4, R5, RZ ;  /* 0x0000000504077224 */ /* 0x000fe200078e02ff */
[----:B------:R-:W-:-:S03]  /*0300*/  IABS R4, R16 ;  /* 0x0000001000047213 */ /* 0x000fc60000000000 */
[----:B------:R-:W-:-:S06]  /*0310*/  IMAD.HI.U32 R3, R3, R7, R2 ;  /* 0x0000000703037227 */ /* 0x000fcc00078e0002 */
[----:B------:R-:W-:-:S05]  /*0320*/  IMAD.HI.U32 R3, R3, R4, RZ ;  /* 0x0000000403037227 */ /* 0x000fca00078e00ff */
[----:B------:R-:W-:-:S05]  /*0330*/  IADD3 R3, PT, PT, -R3, RZ, RZ ;  /* 0x000000ff03037210 */ /* 0x000fca0007ffe1ff */
[----:B------:R-:W-:-:S05]  /*0340*/  IMAD R0, R5, R3, R4 ;  /* 0x0000000305007224 */ /* 0x000fca00078e0204 */
[----:B------:R-:W-:-:S13]  /*0350*/  ISETP.GT.U32.AND P0, PT, R5, R0, PT ;  /* 0x000000000500720c */ /* 0x000fda0003f04070 */
[----:B------:R-:W-:Y:S01]  /*0360*/  @!P0 IMAD.IADD R0, R0, 0x1, -R5 ;  /* 0x0000000100008824 */ /* 0x000fe200078e0a05 */
[----:B------:R-:W-:-:S04]  /*0370*/  ISETP.NE.AND P0, PT, R17, RZ, PT ;  /* 0x000000ff1100720c */ /* 0x000fc80003f05270 */
[----:B------:R-:W-:-:S13]  /*0380*/  ISETP.GT.U32.AND P1, PT, R5, R0, PT ;  /* 0x000000000500720c */ /* 0x000fda0003f24070 */
[----:B------:R-:W-:-:S04]  /*0390*/  @!P1 IADD3 R0, PT, PT, R0, -R5, RZ ;  /* 0x8000000500009210 */ /* 0x000fc80007ffe0ff */
        /* <DEDUP_REMOVED lines=12> */
[----:B--2---:R-:W-:-:S04]  /*0460*/  FADD R2, R9, -R4 ;  /* 0x8000000409027221 */ /* 0x004fc80000000000 */
[----:B------:R-:W-:Y:S01]  /*0470*/  FMUL R3, R2, R2 ;  /* 0x0000000202037220 */ /* 0x000fe20000400000 */
[----:B---3--:R-:W-:-:S04]  /*0480*/  FADD R0, R11, -R6 ;  /* 0x800000060b007221 */ /* 0x008fc80000000000 */
        /* <DEDUP_REMOVED lines=9> */
[----:B------:R-:W-:Y:S05]  /*0520*/  CALL.REL.NOINC `($__internal_2_$__cuda_sm20_sqrt_rn_f32_slowpath) ;  /* 0x00000014005c7944 */ /* 0x000fea0003c00000 */
[----:B------:R-:W-:Y:S01]  /*0530*/  IMAD.MOV.U32 R7, RZ, RZ, R22 ;  /* 0x000000ffff077224 */ /* 0x000fe200078e0016 */
[----:B------:R-:W-:Y:S06]  /*0540*/  BRA `(.L_x_54) ;  /* 0x0000000000107947 */ /* 0x000fec0003800000 */
.L_x_53:
[----:B------:R-:W-:Y:S01]  /*0550*/  FMUL.FTZ R7, R8, R3 ;  /* 0x0000000308077220 */ /* 0x000fe20000410000 */
[----:B------:R-:W-:-:S03]  /*0560*/  FMUL.FTZ R2, R3, 0.5 ;  /* 0x3f00000003027820 */ /* 0x000fc60000410000 */
[----:B------:R-:W-:-:S04]  /*0570*/  FFMA R0, -R7, R7, R8 ;  /* 0x0000000707007223 */ /* 0x000fc80000000108 */
[----:B------:R-:W-:-:S07]  /*0580*/  FFMA R7, R0, R2, R7 ;  /* 0x0000000200077223 */ /* 0x000fce0000000007 */
.L_x_54:
[----:B------:R-:W-:Y:S05]  /*0590*/  BSYNC.RECONVERGENT B0 ;  /* 0x0000000000007941 */ /* 0x000fea0003800200 */
.L_x_52:
[----:B------:R-:W-:-:S04]  /*05a0*/  FSETP.GEU.AND P0, PT, R7, 100, PT ;  /* 0x42c800000700780b */ /* 0x000fc80003f0e000 */
[----:B------:R-:W-:-:S13]  /*05b0*/  FSETP.LEU.OR P0, PT, R7, 0.10000000149011611938, P0 ;  /* 0x3dcccccd0700780b */ /* 0x000fda000070b400 */
[----:B------:R-:W-:Y:S05]  /*05c0*/  @P0 BRA `(.L_x_51) ;  /* 0x00000004000c0947 */ /* 0x000fea0003800000 */
[----:B------:R-:W2:Y:S04]  /*05d0*/  LDG.E R29, desc[UR8][R28.64+0x18] ;  /* 0x000018081c1d7981 */ /* 0x000ea8000c1e1900 */
[----:B------:R-:W2:Y:S01]  /*05e0*/  LDG.E R0, desc[UR8][R14.64+0x18] ;  /* 0x000018080e007981 */ /* 0x000ea2000c1e1900 */
[----:B------:R-:W-:Y:S01]  /*05f0*/  FMUL R25, R7, R7 ;  /* 0x0000000707197220 */ /* 0x000fe20000400000 */
[----:B------:R-:W-:Y:S03]  /*0600*/  BSSY.RECONVERGENT B3, `(.L_x_55) ;  /* 0x000000e000037945 */ /* 0x000fe60003800200 */
[----:B------:R-:W0:Y:S02]  /*0610*/  MUFU.RCP R2, R25 ;  /* 0x0000001900027308 */ /* 0x000e240000001000 */
[----:B0-----:R-:W-:-:S04]  /*0620*/  FFMA R3, -R25, R2, 1 ;  /* 0x3f80000019037423 */ /* 0x001fc80000000102 */
[----:B------:R-:W-:Y:S01]  /*0630*/  FFMA R3, R2, R3, R2 ;  /* 0x0000000302037223 */ /* 0x000fe20000000002 */
[----:B--2---:R-:W-:-:S04]  /*0640*/  FMUL R0, R0, R29 ;  /* 0x0000001d00007220 */ /* 0x004fc80000400000 */
[----:B------:R-:W0:Y:S01]  /*0650*/  FCHK P0, R0, R25 ;  /* 0x0000001900007302 */ /* 0x000e220000000000 */
[----:B------:R-:W-:-:S04]  /*0660*/  FFMA R8, R0, R3, RZ ;  /* 0x0000000300087223 */ /* 0x000fc800000000ff */
[----:B------:R-:W-:-:S04]  /*0670*/  FFMA R2, -R25, R8, R0 ;  /* 0x0000000819027223 */ /* 0x000fc80000000100 */
[----:B------:R-:W-:Y:S01]  /*0680*/  FFMA R8, R3, R2, R8 ;  /* 0x0000000203087223 */ /* 0x000fe20000000008 */
[----:B0-----:R-:W-:Y:S06]  /*0690*/  @!P0 BRA `(.L_x_56) ;  /* 0x0000000000108947 */ /* 0x001fec0003800000 */
[----:B------:R-:W-:Y:S02]  /*06a0*/  MOV R3, R25 ;  /* 0x0000001900037202 */ /* 0x000fe40000000f00 */
[----:B------:R-:W-:-:S07]  /*06b0*/  MOV R22, 0x6d0 ;  /* 0x000006d000167802 */ /* 0x000fce0000000f00 */
[----:B------:R-:W-:Y:S05]  /*06c0*/  CALL.REL.NOINC `($__internal_3_$__cuda_sm3x_div_rn_noftz_f32_slowpath) ;  /* 0x00000014004c7944 */ /* 0x000fea0003c00000 */
[----:B------:R-:W-:-:S07]  /*06d0*/  MOV R8, R0 ;  /* 0x0000000000087202 */ /* 0x000fce0000000f00 */
.L_x_56:
[----:B------:R-:W-:Y:S05]  /*06e0*/  BSYNC.RECONVERGENT B3 ;  /* 0x0000000000037941 */ /* 0x000fea0003800200 */
.L_x_55:
[----:B------:R-:W0:Y:S01]  /*06f0*/  MUFU.RCP R2, R7 ;  /* 0x0000000700027308 */ /* 0x000e220000001000 */
[----:B------:R-:W-:Y:S01]  /*0700*/  FADD R0, -R11, R6 ;  /* 0x000000060b007221 */ /* 0x000fe20000000100 */
[----:B------:R-:W-:Y:S06]  /*0710*/  BSSY.RECONVERGENT B3, `(.L_x_57) ;  /* 0x000000c000037945 */ /* 0x000fec0003800200 */
[----:B------:R-:W1:Y:S01]  /*0720*/  FCHK P0, R0, R7 ;  /* 0x0000000700007302 */ /* 0x000e620000000000 */
[----:B0-----:R-:W-:-:S04]  /*0730*/  FFMA R3, R2, -R7, 1 ;  /* 0x3f80000002037423 */ /* 0x001fc80000000807 */
[----:B------:R-:W-:-:S04]  /*0740*/  FFMA R3, R2, R3, R2 ;  /* 0x0000000302037223 */ /* 0x000fc80000000002 */
[----:B------:R-:W-:-:S04]  /*0750*/  FFMA R6, R0, R3, RZ ;  /* 0x0000000300067223 */ /* 0x000fc800000000ff */
[----:B------:R-:W-:-:S04]  /*0760*/  FFMA R2, R6, -R7, R0 ;  /* 0x8000000706027223 */ /* 0x000fc80000000000 */
[----:B------:R-:W-:Y:S01]  /*0770*/  FFMA R6, R3, R2, R6 ;  /* 0x0000000203067223 */ /* 0x000fe20000000006 */
[----:B-1----:R-:W-:Y:S06]  /*0780*/  @!P0 BRA `(.L_x_58) ;  /* 0x0000000000108947 */ /* 0x002fec0003800000 */
[----:B------:R-:W-:Y:S02]  /*0790*/  MOV R3, R7 ;  /* 0x0000000700037202 */ /* 0x000fe40000000f00 */
[----:B------:R-:W-:-:S07]  /*07a0*/  MOV R22, 0x7c0 ;  /* 0x000007c000167802 */ /* 0x000fce0000000f00 */
[----:B------:R-:W-:Y:S05]  /*07b0*/  CALL.REL.NOINC `($__internal_3_$__cuda_sm3x_div_rn_noftz_f32_slowpath) ;  /* 0x0000001400107944 */ /* 0x000fea0003c00000 */
[----:B------:R-:W-:-:S07]  /*07c0*/  MOV R6, R0 ;  /* 0x0000000000067202 */ /* 0x000fce0000000f00 */
.L_x_58:
[----:B------:R-:W-:Y:S05]  /*07d0*/  BSYNC.RECONVERGENT B3 ;  /* 0x0000000000037941 */ /* 0x000fea0003800200 */
.L_x_57:
        /* <DEDUP_REMOVED lines=10> */
[----:B------:R-:W-:Y:S01]  /*0880*/  IMAD.MOV.U32 R0, RZ, RZ, R9 ;  /* 0x000000ffff007224 */ /* 0x000fe200078e0009 */
[----:B------:R-:W-:Y:S02]  /*0890*/  MOV R3, R7 ;  /* 0x0000000700037202 */ /* 0x000fe40000000f00 */
[----:B------:R-:W-:-:S07]  /*08a0*/  MOV R22, 0x8c0 ;  /* 0x000008c000167802 */ /* 0x000fce0000000f00 */
[----:B------:R-:W-:Y:S05]  /*08b0*/  CALL.REL.NOINC `($__internal_3_$__cuda_sm3x_div_rn_noftz_f32_slowpath) ;  /* 0x0000001000d07944 */ /* 0x000fea0003c00000 */
[----:B------:R-:W-:-:S07]  /*08c0*/  MOV R4, R0 ;  /* 0x0000000000047202 */ /* 0x000fce0000000f00 */
.L_x_60:
[----:B------:R-:W-:Y:S05]  /*08d0*/  BSYNC.RECONVERGENT B3 ;  /* 0x0000000000037941 */ /* 0x000fea0003800200 */
.L_x_59:
        /* <DEDUP_REMOVED lines=11> */
[----:B------:R-:W-:Y:S02]  /*0990*/  MOV R3, R7 ;  /* 0x0000000700037202 */ /* 0x000fe40000000f00 */
[----:B------:R-:W-:-:S07]  /*09a0*/  MOV R22, 0x9c0 ;  /* 0x000009c000167802 */ /* 0x000fce0000000f00 */
[----:B------:R-:W-:Y:S05]  /*09b0*/  CALL.REL.NOINC `($__internal_3_$__cuda_sm3x_div_rn_noftz_f32_slowpath) ;  /* 0x0000001000907944 */ /* 0x000fea0003c00000 */
.L_x_62:
[----:B------:R-:W-:Y:S05]  /*09c0*/  BSYNC.RECONVERGENT B3 ;  /* 0x0000000000037941 */ /* 0x000fea0003800200 */
.L_x_61:
[-C--:B------:R-:W-:Y:S01]  /*09d0*/  FFMA R19, R6, R8.reuse, R19 ;  /* 0x0000000806137223 */ /* 0x080fe20000000013 */
[-C--:B------:R-:W-:Y:S01]  /*09e0*/  FFMA R21, R4, R8.reuse, R21 ;  /* 0x0000000804157223 */ /* 0x080fe20000000015 */
[----:B------:R-:W-:-:S07]  /*09f0*/  FFMA R23, R0, R8, R23 ;  /* 0x0000000800177223 */ /* 0x000fce0000000017 */
.L_x_51:
[----:B0-----:R-:W-:Y:S05]  /*0a00*/  BSYNC.RECONVERGENT B2 ;  /* 0x0000000000027941 */ /* 0x001fea0003800200 */
.L_x_50:
        /* <DEDUP_REMOVED lines=12> */
[----:B------:R-:W-:-:S05]  /*0ad0*/  HFMA2 R2, -RZ, RZ, 0, 0 ;  /* 0x00000000ff027431 */ /* 0x000fca00000001ff */
        /* <DEDUP_REMOVED lines=33> */
[----:B------:R-:W-:Y:S05]  /*0cf0*/  CALL.REL.NOINC `($__internal_2_$__cuda_sm20_sqrt_rn_f32_slowpath) ;  /* 0x0000000c00687944 */ /* 0x000fea0003c00000 */
[----:B------:R-:W-:Y:S01]  /*0d00*/  MOV R5, R22 ;  /* 0x0000001600057202 */ /* 0x000fe20000000f00 */
[----:B------:R-:W-:Y:S06]  /*0d10*/  BRA `(.L_x_67) ;  /* 0x0000000000107947 */ /* 0x000fec0003800000 */
.L_x_66:
[----:B------:R-:W-:Y:S01]  /*0d20*/  FMUL.FTZ R5, R4, R3 ;  /* 0x0000000304057220 */ /* 0x000fe20000410000 */
[----:B------:R-:W-:-:S03]  /*0d30*/  FMUL.FTZ R2, R3, 0.5 ;  /* 0x3f00000003027820 */ /* 0x000fc60000410000 */
[----:B------:R-:W-:-:S04]  /*0d40*/  FFMA R0, -R5, R5, R4 ;  /* 0x0000000505007223 */ /* 0x000fc80000000104 */
[----:B------:R-:W-:-:S07]  /*0d50*/  FFMA R5, R0, R2, R5 ;  /* 0x0000000200057223 */ /* 0x000fce0000000005 */
.L_x_67:
[----:B------:R-:W-:Y:S05]  /*0d60*/  BSYNC.RECONVERGENT B0 ;  /* 0x0000000000007941 */ /* 0x000fea0003800200 */
.L_x_65:
        /* <DEDUP_REMOVED lines=20> */
.L_x_69:
[----:B------:R-:W-:Y:S05]  /*0eb0*/  BSYNC.RECONVERGENT B3 ;  /* 0x0000000000037941 */ /* 0x000fea0003800200 */
.L_x_68:
        /* <DEDUP_REMOVED lines=13> */
[----:B------:R-:W-:-:S07]  /*0f90*/  IMAD.MOV.U32 R8, RZ, RZ, R0 ;  /* 0x000000ffff087224 */ /* 0x000fce00078e0000 */
.L_x_71:
[----:B------:R-:W-:Y:S05]  /*0fa0*/  BSYNC.RECONVERGENT B3 ;  /* 0x0000000000037941 */ /* 0x000fea0003800200 */
.L_x_70:
        /* <DEDUP_REMOVED lines=14> */
[----:B------:R-:W-:-:S07]  /*1090*/  MOV R10, R0 ;  /* 0x00000000000a7202 */ /* 0x000fce0000000f00 */
.L_x_73:
[----:B------:R-:W-:Y:S05]  /*10a0*/  BSYNC.RECONVERGENT B3 ;  /* 0x0000000000037941 */ /* 0x000fea0003800200 */
.L_x_72:
        /* <DEDUP_REMOVED lines=10> */
[----:B------:R-:W-:Y:S01]  /*1150*/  MOV R0, R7 ;  /* 0x0000000700007202 */ /* 0x000fe20000000f00 */
[----:B------:R-:W-:Y:S01]  /*1160*/  IMAD.MOV.U32 R3, RZ, RZ, R5 ;  /* 0x000000ffff037224 */ /* 0x000fe200078e0005 */
[----:B------:R-:W-:-:S07]  /*1170*/  MOV R22, 0x1190 ;  /* 0x0000119000167802 */ /* 0x000fce0000000f00 */
[----:B------:R-:W-:Y:S05]  /*1180*/  CALL.REL.NOINC `($__internal_3_$__cuda_sm3x_div_rn_noftz_f32_slowpath) ;  /* 0x00000008009c7944 */ /* 0x000fea0003c00000 */
.L_x_75:
[----:B------:R-:W-:Y:S05]  /*1190*/  BSYNC.RECONVERGENT B3 ;  /* 0x0000000000037941 */ /* 0x000fea0003800200 */
.L_x_74:
[-C--:B------:R-:W-:Y:S01]  /*11a0*/  FFMA R19, R8, R4.reuse, R19 ;  /* 0x0000000408137223 */ /* 0x080fe20000000013 */
[-C--:B------:R-:W-:Y:S01]  /*11b0*/  FFMA R21, R10, R4.reuse, R21 ;  /* 0x000000040a157223 */ /* 0x080fe20000000015 */
[----:B------:R-:W-:-:S07]  /*11c0*/  FFMA R23, R0, R4, R23 ;  /* 0x0000000400177223 */ /* 0x000fce0000000017 */
.L_x_64:
[----:B------:R-:W-:Y:S05]  /*11d0*/  BSYNC.RECONVERGENT B2 ;  /* 0x0000000000027941 */ /* 0x000fea0003800200 */
.L_x_63:
[----:B------:R-:W-:Y:S01]  /*11e0*/  IADD3 R16, PT, PT, R16, 0x1c0a, RZ ;  /* 0x00001c0a10107810 */ /* 0x000fe20007ffe0ff */
[----:B------:R-:W-:Y:S01]  /*11f0*/  UIADD3 UR5, UPT, UPT, UR5, 0x1c0a, URZ ;  /* 0x00001c0a05057890 */ /* 0x000fe2000fffe0ff */
[----:B------:R-:W-:Y:S11]  /*1200*/  BRA.U UP0, `(.L_x_76) ;  /* 0xfffffff1000c7547 */ /* 0x000ff6000b83ffff */
[----:B------:R-:W-:-:S12]  /*1210*/  UIADD3 UR4, UPT, UPT, UR5, -0xe05, URZ ;  /* 0xfffff1fb05047890 */ /* 0x000fd8000fffe0ff */
.L_x_49:
        /* <DEDUP_REMOVED lines=13> */
[----:B------:R-:W1:Y:S02]  /*12f0*/  F2I.FTZ.U32.TRUNC.NTZ R3, R4 ;  /* 0x0000000400037305 */ /* 0x000e64000021f000 */
[----:B-1----:R-:W-:-:S05]  /*1300*/  IADD3 R2, PT, PT, RZ, -R3, RZ ;  /* 0x80000003ff027210 */ /* 0x002fca0007ffe0ff */
        /* <DEDUP_REMOVED lines=15> */
[----:B--2---:R-:W1:Y:S01]  /*1400*/  LDC.64 R12, c[0x0][0x380] ;  /* 0x0000e000ff0c7b82 */ /* 0x004e620000000a00 */
[----:B0-----:R-:W2:Y:S04]  /*1410*/  LDG.E R8, desc[UR8][R14.64+0x4] ;  /* 0x000004080e087981 */ /* 0x001ea8000c1e1900 */
[----:B------:R-:W3:Y:S04]  /*1420*/  LDG.E R11, desc[UR8][R14.64] ;  /* 0x000000080e0b7981 */ /* 0x000ee8000c1e1900 */
[----:B------:R-:W4:Y:S01]  /*1430*/  LDG.E R9, desc[UR8][R14.64+0x8] ;  /* 0x000008080e097981 */ /* 0x000f22000c1e1900 */
[----:B-1----:R-:W-:-:S05]  /*1440*/  IMAD.WIDE R12, R0, 0x20, R12 ;  /* 0x00000020000c7825 */ /* 0x002fca00078e020c */
[----:B------:R-:W2:Y:S04]  /*1450*/  LDG.E R5, desc[UR8][R12.64+0x4] ;  /* 0x000004080c057981 */ /* 0x000ea8000c1e1900 */
[----:B------:R-:W3:Y:S04]  /*1460*/  LDG.E R6, desc[UR8][R12.64] ;  /* 0x000000080c067981 */ /* 0x000ee8000c1e1900 */
[----:B------:R-:W4:Y:S01]  /*1470*/  LDG.E R4, desc[UR8][R12.64+0x8] ;  /* 0x000008080c047981 */ /* 0x000f22000c1e1900 */
[----:B------:R-:W-:Y:S01]  /*1480*/  BSSY.RECONVERGENT B0, `(.L_x_78) ;  /* 0x0000014000007945 */ /* 0x000fe20003800200 */
[----:B--2---:R-:W-:Y:S01]  /*1490*/  FADD R2, R8, -R5 ;  /* 0x8000000508027221 */ /* 0x004fe20000000000 */
[----:B---3--:R-:W-:-:S03]  /*14a0*/  FADD R0, R11, -R6 ;  /* 0x800000060b007221 */ /* 0x008fc60000000000 */
[----:B------:R-:W-:Y:S01]  /*14b0*/  FMUL R3, R2, R2 ;  /* 0x0000000202037220 */ /* 0x000fe20000400000 */
[----:B----4-:R-:W-:-:S03]  /*14c0*/  FADD R2, R9, -R4 ;  /* 0x8000000409027221 */ /* 0x010fc60000000000 */
[----:B------:R-:W-:-:S04]  /*14d0*/  FFMA R3, R0, R0, R3 ;  /* 0x0000000000037223 */ /* 0x000fc80000000003 */
[----:B------:R-:W-:-:S05]  /*14e0*/  FFMA R10, R2, R2, R3 ;  /* 0x00000002020a7223 */ /* 0x000fca0000000003 */
[----:B------:R-:W-:Y:S01]  /*14f0*/  IADD3 R0, PT, PT, R10, -0xd000000, RZ ;  /* 0xf30000000a007810 */ /* 0x000fe20007ffe0ff */
[----:B------:R0:W1:Y:S03]  /*1500*/  MUFU.RSQ R3, R10 ;  /* 0x0000000a00037308 */ /* 0x0000660000001400 */
[----:B------:R-:W-:-:S13]  /*1510*/  ISETP.GT.U32.AND P0, PT, R0, 0x727fffff, PT ;  /* 0x727fffff0000780c */ /* 0x000fda0003f04070 */
[----:B0-----:R-:W-:Y:S05]  /*1520*/  @!P0 BRA `(.L_x_79) ;  /* 0x0000000000148947 */ /* 0x001fea0003800000 */
[----:B------:R-:W-:Y:S02]  /*1530*/  MOV R2, R10 ;  /* 0x0000000a00027202 */ /* 0x000fe40000000f00 */
[----:B------:R-:W-:-:S07]  /*1540*/  MOV R0, 0x1560 ;  /* 0x0000156000007802 */ /* 0x000fce0000000f00 */
[----:B-1----:R-:W-:Y:S05]  /*1550*/  CALL.REL.NOINC `($__internal_2_$__cuda_sm20_sqrt_rn_f32_slowpath) ;  /* 0x0000000400507944 */ /* 0x002fea0003c00000 */
[----:B------:R-:W-:Y:S01]  /*1560*/  MOV R7, R22 ;  /* 0x0000001600077202 */ /* 0x000fe20000000f00 */
[----:B------:R-:W-:Y:S06]  /*1570*/  BRA `(.L_x_80) ;  /* 0x0000000000107947 */ /* 0x000fec0003800000 */
.L_x_79:
[----:B-1----:R-:W-:Y:S01]  /*1580*/  FMUL.FTZ R7, R10, R3 ;  /* 0x000000030a077220 */ /* 0x002fe20000410000 */
[----:B------:R-:W-:-:S03]  /*1590*/  FMUL.FTZ R2, R3, 0.5 ;  /* 0x3f00000003027820 */ /* 0x000fc60000410000 */
[----:B------:R-:W-:-:S04]  /*15a0*/  FFMA R0, -R7, R7, R10 ;  /* 0x0000000707007223 */ /* 0x000fc8000000010a */
[----:B------:R-:W-:-:S07]  /*15b0*/  FFMA R7, R0, R2, R7 ;  /* 0x0000000200077223 */ /* 0x000fce0000000007 */
.L_x_80:
[----:B------:R-:W-:Y:S05]  /*15c0*/  BSYNC.RECONVERGENT B0 ;  /* 0x0000000000007941 */ /* 0x000fea0003800200 */
.L_x_78:
        /* <DEDUP_REMOVED lines=19> */
[----:B------:R-:W-:-:S07]  /*1700*/  IMAD.MOV.U32 R10, RZ, RZ, R0 ;  /* 0x000000ffff0a7224 */ /* 0x000fce00078e0000 */
.L_x_82:
[----:B------:R-:W-:Y:S05]  /*1710*/  BSYNC.RECONVERGENT B3 ;  /* 0x0000000000037941 */ /* 0x000fea0003800200 */
.L_x_81:
        /* <DEDUP_REMOVED lines=14> */
.L_x_84:
[----:B------:R-:W-:Y:S05]  /*1800*/  BSYNC.RECONVERGENT B3 ;  /* 0x0000000000037941 */ /* 0x000fea0003800200 */
.L_x_83:
        /* <DEDUP_REMOVED lines=14> */
[----:B------:R-:W-:-:S07]  /*18f0*/  IMAD.MOV.U32 R8, RZ, RZ, R0 ;  /* 0x000000ffff087224 */ /* 0x000fce00078e0000 */
.L_x_86:
[----:B------:R-:W-:Y:S05]  /*1900*/  BSYNC.RECONVERGENT B3 ;  /* 0x0000000000037941 */ /* 0x000fea0003800200 */
.L_x_85:
        /* <DEDUP_REMOVED lines=14> */
.L_x_88:
[----:B------:R-:W-:Y:S05]  /*19f0*/  BSYNC.RECONVERGENT B3 ;  /* 0x0000000000037941 */ /* 0x000fea0003800200 */
.L_x_87:
[-C--:B------:R-:W-:Y:S01]  /*1a00*/  FFMA R19, R6, R10.reuse, R19 ;  /* 0x0000000a06137223 */ /* 0x080fe20000000013 */
[-C--:B------:R-:W-:Y:S01]  /*1a10*/  FFMA R21, R8, R10.reuse, R21 ;  /* 0x0000000a08157223 */ /* 0x080fe20000000015 */
[----:B------:R-:W-:-:S07]  /*1a20*/  FFMA R23, R0, R10, R23 ;  /* 0x0000000a00177223 */ /* 0x000fce0000000017 */
.L_x_77:
[----:B0-----:R-:W-:Y:S05]  /*1a30*/  BSYNC.RECONVERGENT B2 ;  /* 0x0000000000027941 */ /* 0x001fea0003800200 */
.L_x_48:
[----:B------:R-:W1:Y:S02]  /*1a40*/  LDC.64 R2, c[0x0][0x390] ;  /* 0x0000e400ff027b82 */ /* 0x000e640000000a00 */
[----:B-1----:R-:W-:-:S05]  /*1a50*/  IMAD.WIDE R2, R20, 0xc, R2 ;  /* 0x0000000c14027825 */ /* 0x002fca00078e0202 */
[----:B0-----:R-:W-:Y:S04]  /*1a60*/  STG.E desc[UR8][R2.64], R19 ;  /* 0x0000001302007986 */ /* 0x001fe8000c101908 */
[----:B------:R-:W-:Y:S04]  /*1a70*/  STG.E desc[UR8][R2.64+0x4], R21 ;  /* 0x0000041502007986 */ /* 0x000fe8000c101908 */
[----:B------:R-:W-:Y:S01]  /*1a80*/  STG.E desc[UR8][R2.64+0x8], R23 ;  /* 0x0000081702007986 */ /* 0x000fe2000c101908 */
[----:B------:R-:W-:Y:S05]  /*1a90*/  EXIT ;  /* 0x000000000000794d */ /* 0x000fea0003800000 */
        .weak           $__internal_2_$__cuda_sm20_sqrt_rn_f32_slowpath
        .type           $__internal_2_$__cuda_sm20_sqrt_rn_f32_slowpath,@function
        .size           $__internal_2_$__cuda_sm20_sqrt_rn_f32_slowpath,($__internal_3_$__cuda_sm3x_div_rn_noftz_f32_slowpath - $__internal_2_$__cuda_sm20_sqrt_rn_f32_slowpath)
$__internal_2_$__cuda_sm20_sqrt_rn_f32_slowpath:
[----:B------:R-:W-:-:S13]  /*1aa0*/  LOP3.LUT P0, RZ, R2, 0x7fffffff, RZ, 0xc0, !PT ;  /* 0x7fffffff02ff7812 */ /* 0x000fda000780c0ff */
[----:B------:R-:W-:Y:S01]  /*1ab0*/  @!P0 MOV R22, R2 ;  /* 0x0000000200168202 */ /* 0x000fe20000000f00 */
        /* <DEDUP_REMOVED lines=11> */
[----:B------:R-:W-:-:S03]  /*1b70*/  @P0 FMUL.FTZ R3, R26, 0.5 ;  /* 0x3f0000001a030820 */ /* 0x000fc60000410000 */
[----:B------:R-:W-:-:S04]  /*1b80*/  @P0 FADD.FTZ R22, -R24, -RZ ;  /* 0x800000ff18160221 */ /* 0x000fc80000010100 */
[----:B------:R-:W-:Y:S01]  /*1b90*/  @P0 FFMA R27, R24, R22, R25 ;  /* 0x00000016181b0223 */ /* 0x000fe20000000019 */
[----:B------:R-:W-:-:S03]  /*1ba0*/  @!P0 IMAD.MOV.U32 R22, RZ, RZ, R2 ;  /* 0x000000ffff168224 */ /* 0x000fc600078e0002 */
[----:B------:R-:W-:-:S04]  /*1bb0*/  @P0 FFMA R3, R27, R3, R24 ;  /* 0x000000031b030223 */ /* 0x000fc80000000018 */
[----:B------:R-:W-:-:S07]  /*1bc0*/  @P0 FMUL.FTZ R22, R3, 2.3283064365386962891e-10 ;  /* 0x2f80000003160820 */ /* 0x000fce0000410000 */
.L_x_89:
[----:B------:R-:W-:Y:S01]  /*1bd0*/  HFMA2 R3, -RZ, RZ, 0, 0 ;  /* 0x00000000ff037431 */ /* 0x000fe200000001ff */
[----:B------:R-:W-:-:S04]  /*1be0*/  MOV R2, R0 ;  /* 0x0000000000027202 */ /* 0x000fc80000000f00 */
[----:B------:R-:W-:Y:S05]  /*1bf0*/  RET.REL.NODEC R2 `(_Z13computeForcesP8ParticleiP6float3) ;  /* 0xffffffe402007950 */ /* 0x000fea0003c3ffff */
        .weak           $__internal_3_$__cuda_sm3x_div_rn_noftz_f32_slowpath
        .type           $__internal_3_$__cuda_sm3x_div_rn_noftz_f32_slowpath,@function
        .size           $__internal_3_$__cuda_sm3x_div_rn_noftz_f32_slowpath,(.L_x_105 - $__internal_3_$__cuda_sm3x_div_rn_noftz_f32_slowpath)
$__internal_3_$__cuda_sm3x_div_rn_noftz_f32_slowpath:
[----:B------:R-:W-:Y:S01]  /*1c00*/  SHF.R.U32.HI R2, RZ, 0x17, R3 ;  /* 0x00000017ff027819 */ /* 0x000fe20000011603 */
[----:B------:R-:W-:Y:S01]  /*1c10*/  BSSY.RECONVERGENT B0, `(.L_x_90) ;  /* 0x0000062000007945 */ /* 0x000fe20003800200 */
[----:B------:R-:W-:Y:S02]  /*1c20*/  SHF.R.U32.HI R25, RZ, 0x17, R0 ;  /* 0x00000017ff197819 */ /* 0x000fe40000011600 */
[----:B------:R-:W-:Y:S02]  /*1c30*/  LOP3.LUT R2, R2, 0xff, RZ, 0xc0, !PT ;  /* 0x000000ff02027812 */ /* 0x000fe400078ec0ff */
[----:B------:R-:W-:Y:S02]  /*1c40*/  LOP3.LUT R25, R25, 0xff, RZ, 0xc0, !PT ;  /* 0x000000ff19197812 */ /* 0x000fe400078ec0ff */
[----:B------:R-:W-:Y:S02]  /*1c50*/  IADD3 R26, PT, PT, R2, -0x1, RZ ;  /* 0xffffffff021a7810 */ /* 0x000fe40007ffe0ff */
[----:B------:R-:W-:-:S02]  /*1c60*/  IADD3 R27, PT, PT, R25, -0x1, RZ ;  /* 0xffffffff191b7810 */ /* 0x000fc40007ffe0ff */
[----:B------:R-:W-:-:S04]  /*1c70*/  ISETP.GT.U32.AND P0, PT, R26, 0xfd, PT ;  /* 0x000000fd1a00780c */ /* 0x000fc80003f04070 */
[----:B------:R-:W-:-:S13]  /*1c80*/  ISETP.GT.U32.OR P0, PT, R27, 0xfd, P0 ;  /* 0x000000fd1b00780c */ /* 0x000fda0000704470 */
[----:B------:R-:W-:Y:S01]  /*1c90*/  @!P0 IMAD.MOV.U32 R24, RZ, RZ, RZ ;  /* 0x000000ffff188224 */ /* 0x000fe200078e00ff */
[----:B------:R-:W-:Y:S06]  /*1ca0*/  @!P0 BRA `(.L_x_91) ;  /* 0x00000000005c8947 */ /* 0x000fec0003800000 */
[----:B------:R-:W-:Y:S02]  /*1cb0*/  FSETP.GTU.FTZ.AND P0, PT, |R0|, +INF , PT ;  /* 0x7f8000000000780b */ /* 0x000fe40003f1c200 */
[----:B------:R-:W-:-:S04]  /*1cc0*/  FSETP.GTU.FTZ.AND P1, PT, |R3|, +INF , PT ;  /* 0x7f8000000300780b */ /* 0x000fc80003f3c200 */
[----:B------:R-:W-:-:S13]  /*1cd0*/  PLOP3.LUT P0, PT, P0, P1, PT, 0xf8, 0x8f ;  /* 0x00000000008f781c */ /* 0x000fda0000703f70 */
[----:B------:R-:W-:Y:S05]  /*1ce0*/  @P0 BRA `(.L_x_92) ;  /* 0x00000004004c0947 */ /* 0x000fea0003800000 */
[----:B------:R-:W-:-:S13]  /*1cf0*/  LOP3.LUT P0, RZ, R3, 0x7fffffff, R0, 0xc8, !PT ;  /* 0x7fffffff03ff7812 */ /* 0x000fda000780c800 */
[----:B------:R-:W-:Y:S05]  /*1d00*/  @!P0 BRA `(.L_x_93) ;  /* 0x00000004003c8947 */ /* 0x000fea0003800000 */
[C---:B------:R-:W-:Y:S02]  /*1d10*/  FSETP.NEU.FTZ.AND P2, PT, |R0|.reuse, +INF , PT ;  /* 0x7f8000000000780b */ /* 0x040fe40003f5d200 */
[----:B------:R-:W-:Y:S02]  /*1d20*/  FSETP.NEU.FTZ.AND P1, PT, |R3|, +INF , PT ;  /* 0x7f8000000300780b */ /* 0x000fe40003f3d200 */
[----:B------:R-:W-:-:S11]  /*1d30*/  FSETP.NEU.FTZ.AND P0, PT, |R0|, +INF , PT ;  /* 0x7f8000000000780b */ /* 0x000fd60003f1d200 */
[----:B------:R-:W-:Y:S05]  /*1d40*/  @!P1 BRA !P2, `(.L_x_93) ;  /* 0x00000004002c9947 */ /* 0x000fea0005000000 */
[----:B------:R-:W-:-:S04]  /*1d50*/  LOP3.LUT P2, RZ, R0, 0x7fffffff, RZ, 0xc0, !PT ;  /* 0x7fffffff00ff7812 */ /* 0x000fc8000784c0ff */
[----:B------:R-:W-:-:S13]  /*1d60*/  PLOP3.LUT P1, PT, P1, P2, PT, 0x2f, 0xf2 ;  /* 0x0000000000f2781c */ /* 0x000fda0000f24577 */
[----:B------:R-:W-:Y:S05]  /*1d70*/  @P1 BRA `(.L_x_94) ;  /* 0x0000000400181947 */ /* 0x000fea0003800000 */
[----:B------:R-:W-:-:S04]  /*1d80*/  LOP3.LUT P1, RZ, R3, 0x7fffffff, RZ, 0xc0, !PT ;  /* 0x7fffffff03ff7812 */ /* 0x000fc8000782c0ff */
[----:B------:R-:W-:-:S13]  /*1d90*/  PLOP3.LUT P0, PT, P0, P1, PT, 0x2f, 0xf2 ;  /* 0x0000000000f2781c */ /* 0x000fda0000702577 */
[----:B------:R-:W-:Y:S05]  /*1da0*/  @P0 BRA `(.L_x_95) ;  /* 0x0000000400000947 */ /* 0x000fea0003800000 */
[----:B------:R-:W-:Y:S02]  /*1db0*/  ISETP.GE.AND P0, PT, R27, RZ, PT ;  /* 0x000000ff1b00720c */ /* 0x000fe40003f06270 */
[----:B------:R-:W-:-:S11]  /*1dc0*/  ISETP.GE.AND P1, PT, R26, RZ, PT ;  /* 0x000000ff1a00720c */ /* 0x000fd60003f26270 */
[----:B------:R-:W-:Y:S01]  /*1dd0*/  @P0 MOV R24, RZ ;  /* 0x000000ff00180202 */ /* 0x000fe20000000f00 */
[----:B------:R-:W-:Y:S01]  /*1de0*/  @!P0 FFMA R0, R0, 1.84467440737095516160e+19, RZ ;  /* 0x5f80000000008823 */ /* 0x000fe200000000ff */
[----:B------:R-:W-:Y:S01]  /*1df0*/  @!P0 MOV R24, 0xffffffc0 ;  /* 0xffffffc000188802 */ /* 0x000fe20000000f00 */
[----:B------:R-:W-:-:S03]  /*1e00*/  @!P1 FFMA R3, R3, 1.84467440737095516160e+19, RZ ;  /* 0x5f80000003039823 */ /* 0x000fc600000000ff */
[----:B------:R-:W-:-:S07]  /*1e10*/  @!P1 IADD3 R24, PT, PT, R24, 0x40, RZ ;  /* 0x0000004018189810 */ /* 0x000fce0007ffe0ff */
.L_x_91:
[----:B------:R-:W-:Y:S01]  /*1e20*/  LEA R26, R2, 0xc0800000, 0x17 ;  /* 0xc0800000021a7811 */ /* 0x000fe200078eb8ff */
[----:B------:R-:W-:Y:S01]  /*1e30*/  VIADD R27, R25, 0xffffff81 ;  /* 0xffffff81191b7836 */ /* 0x000fe20000000000 */
[----:B------:R-:W-:Y:S02]  /*1e40*/  BSSY.RECONVERGENT B1, `(.L_x_96) ;  /* 0x0000035000017945 */ /* 0x000fe40003800200 */
[----:B------:R-:W-:Y:S01]  /*1e50*/  IADD3 R29, PT, PT, -R26, R3, RZ ;  /* 0x000000031a1d7210 */ /* 0x000fe20007ffe1ff */
[C---:B------:R-:W-:Y:S01]  /*1e60*/  IMAD R0, R27.reuse, -0x800000, R0 ;  /* 0xff8000001b007824 */ /* 0x040fe200078e0200 */
[----:B------:R-:W-:Y:S02]  /*1e70*/  IADD3 R27, PT, PT, R27, 0x7f, -R2 ;  /* 0x0000007f1b1b7810 */ /* 0x000fe40007ffe802 */
[----:B------:R-:W0:Y:S01]  /*1e80*/  MUFU.RCP R26, R29 ;  /* 0x0000001d001a7308 */ /* 0x000e220000001000 */
[----:B------:R-:W-:Y:S01]  /*1e90*/  FADD.FTZ R3, -R29, -RZ ;  /* 0x800000ff1d037221 */ /* 0x000fe20000010100 */
[----:B------:R-:W-:-:S03]  /*1ea0*/  IADD3 R27, PT, PT, R27, R24, RZ ;  /* 0x000000181b1b7210 */ /* 0x000fc60007ffe0ff */
[----:B0-----:R-:W-:-:S04]  /*1eb0*/  FFMA R25, R26, R3, 1 ;  /* 0x3f8000001a197423 */ /* 0x001fc80000000003 */
[----:B------:R-:W-:-:S04]  /*1ec0*/  FFMA R25, R26, R25, R26 ;  /* 0x000000191a197223 */ /* 0x000fc8000000001a */
[----:B------:R-:W-:-:S04]  /*1ed0*/  FFMA R26, R0, R25, RZ ;  /* 0x00000019001a7223 */ /* 0x000fc800000000ff */
[----:B------:R-:W-:-:S04]  /*1ee0*/  FFMA R28, R3, R26, R0 ;  /* 0x0000001a031c7223 */ /* 0x000fc80000000000 */
[----:B------:R-:W-:-:S04]  /*1ef0*/  FFMA R28, R25, R28, R26 ;  /* 0x0000001c191c7223 */ /* 0x000fc8000000001a */
[----:B------:R-:W-:-:S04]  /*1f00*/  FFMA R3, R3, R28, R0 ;  /* 0x0000001c03037223 */ /* 0x000fc80000000000 */
[----:B------:R-:W-:-:S05]  /*1f10*/  FFMA R0, R25, R3, R28 ;  /* 0x0000000319007223 */ /* 0x000fca000000001c */
[----:B------:R-:W-:-:S04]  /*1f20*/  SHF.R.U32.HI R2, RZ, 0x17, R0 ;  /* 0x00000017ff027819 */ /* 0x000fc80000011600 */
[----:B------:R-:W-:-:S04]  /*1f30*/  LOP3.LUT R2, R2, 0xff, RZ, 0xc0, !PT ;  /* 0x000000ff02027812 */ /* 0x000fc800078ec0ff */
[----:B------:R-:W-:-:S04]  /*1f40*/  IADD3 R2, PT, PT, R2, R27, RZ ;  /* 0x0000001b02027210 */ /* 0x000fc80007ffe0ff */
[----:B------:R-:W-:-:S04]  /*1f50*/  IADD3 R24, PT, PT, R2, -0x1, RZ ;  /* 0xffffffff02187810 */ /* 0x000fc80007ffe0ff */
[----:B------:R-:W-:-:S13]  /*1f60*/  ISETP.GE.U32.AND P0, PT, R24, 0xfe, PT ;  /* 0x000000fe1800780c */ /* 0x000fda0003f06070 */
[----:B------:R-:W-:Y:S05]  /*1f70*/  @!P0 BRA `(.L_x_97) ;  /* 0x0000000000808947 */ /* 0x000fea0003800000 */
[----:B------:R-:W-:-:S13]  /*1f80*/  ISETP.GT.AND P0, PT, R2, 0xfe, PT ;  /* 0x000000fe0200780c */ /* 0x000fda0003f04270 */
[----:B------:R-:W-:Y:S05]  /*1f90*/  @P0 BRA `(.L_x_98) ;  /* 0x00000000006c0947 */ /* 0x000fea0003800000 */
[----:B------:R-:W-:-:S13]  /*1fa0*/  ISETP.GE.AND P0, PT, R2, 0x1, PT ;  /* 0x000000010200780c */ /* 0x000fda0003f06270 */
[----:B------:R-:W-:Y:S05]  /*1fb0*/  @P0 BRA `(.L_x_99) ;  /* 0x0000000000740947 */ /* 0x000fea0003800000 */
[----:B------:R-:W-:Y:S02]  /*1fc0*/  ISETP.GE.AND P0, PT, R2, -0x18, PT ;  /* 0xffffffe80200780c */ /* 0x000fe40003f06270 */
[----:B------:R-:W-:-:S11]  /*1fd0*/  LOP3.LUT R0, R0, 0x80000000, RZ, 0xc0, !PT ;  /* 0x8000000000007812 */ /* 0x000fd600078ec0ff */
[----:B------:R-:W-:Y:S05]  /*1fe0*/  @!P0 BRA `(.L_x_99) ;  /* 0x0000000000688947 */ /* 0x000fea0003800000 */
[CCC-:B------:R-:W-:Y:S01]  /*1ff0*/  FFMA.RZ R24, R25.reuse, R3.reuse, R28.reuse ;  /* 0x0000000319187223 */ /* 0x1c0fe2000000c01c */
[CCC-:B------:R-:W-:Y:S01]  /*2000*/  FFMA.RP R26, R25.reuse, R3.reuse, R28.reuse ;  /* 0x00000003191a7223 */ /* 0x1c0fe2000000801c */
[----:B------:R-:W-:Y:S01]  /*2010*/  FFMA.RM R25, R25, R3, R28 ;  /* 0x0000000319197223 */ /* 0x000fe2000000401c */
[----:B------:R-:W-:Y:S02]  /*2020*/  IADD3 R3, PT, PT, R2, 0x20, RZ ;  /* 0x0000002002037810 */ /* 0x000fe40007ffe0ff */
[----:B------:R-:W-:Y:S02]  /*2030*/  LOP3.LUT R24, R24, 0x7fffff, RZ, 0xc0, !PT ;  /* 0x007fffff18187812 */ /* 0x000fe400078ec0ff */
[----:B------:R-:W-:Y:S02]  /*2040*/  ISETP.NE.AND P2, PT, R2, RZ, PT ;  /* 0x000000ff0200720c */ /* 0x000fe40003f45270 */
[----:B------:R-:W-:Y:S02]  /*2050*/  LOP3.LUT R24, R24, 0x800000, RZ, 0xfc, !PT ;  /* 0x0080000018187812 */ /* 0x000fe400078efcff */
[----:B------:R-:W-:Y:S01]  /*2060*/  ISETP.NE.AND P1, PT, R2, RZ, PT ;  /* 0x000000ff0200720c */ /* 0x000fe20003f25270 */
[----:B------:R-:W-:Y:S01]  /*2070*/  IMAD.MOV R2, RZ, RZ, -R2 ;  /* 0x000000ffff027224 */ /* 0x000fe200078e0a02 */
[----:B------:R-:W-:-:S02]  /*2080*/  SHF.L.U32 R3, R24, R3, RZ ;  /* 0x0000000318037219 */ /* 0x000fc400000006ff */
[----:B------:R-:W-:Y:S02]  /*2090*/  FSETP.NEU.FTZ.AND P0, PT, R26, R25, PT ;  /* 0x000000191a00720b */ /* 0x000fe40003f1d000 */
[----:B------:R-:W-:Y:S02]  /*20a0*/  SEL R25, R2, RZ, P2 ;  /* 0x000000ff02197207 */ /* 0x000fe40001000000 */
[----:B------:R-:W-:Y:S02]  /*20b0*/  ISETP.NE.AND P1, PT, R3, RZ, P1 ;  /* 0x000000ff0300720c */ /* 0x000fe40000f25270 */
[----:B------:R-:W-:Y:S02]  /*20c0*/  SHF.R.U32.HI R25, RZ, R25, R24 ;  /* 0x00000019ff197219 */ /* 0x000fe40000011618 */
[----:B------:R-:W-:Y:S02]  /*20d0*/  PLOP3.LUT P0, PT, P0, P1, PT, 0xf8, 0x8f ;  /* 0x00000000008f781c */ /* 0x000fe40000703f70 */
[----:B------:R-:W-:-:S02]  /*20e0*/  SHF.R.U32.HI R3, RZ, 0x1, R25 ;  /* 0x00000001ff037819 */ /* 0x000fc40000011619 */
[----:B------:R-:W-:-:S04]  /*20f0*/  SEL R2, RZ, 0x1, !P0 ;  /* 0x00000001ff027807 */ /* 0x000fc80004000000 */
[----:B------:R-:W-:-:S04]  /*2100*/  LOP3.LUT R2, R2, 0x1, R3, 0xf8, !PT ;  /* 0x0000000102027812 */ /* 0x000fc800078ef803 */
[----:B------:R-:W-:-:S04]  /*2110*/  LOP3.LUT R2, R2, R25, RZ, 0xc0, !PT ;  /* 0x0000001902027212 */ /* 0x000fc800078ec0ff */
[----:B------:R-:W-:-:S04]  /*2120*/  IADD3 R3, PT, PT, R3, R2, RZ ;  /* 0x0000000203037210 */ /* 0x000fc80007ffe0ff */
[----:B------:R-:W-:Y:S01]  /*2130*/  LOP3.LUT R0, R3, R0, RZ, 0xfc, !PT ;  /* 0x0000000003007212 */ /* 0x000fe200078efcff */
[----:B------:R-:W-:Y:S06]  /*2140*/  BRA `(.L_x_99) ;  /* 0x0000000000107947 */ /* 0x000fec0003800000 */
.L_x_98:
[----:B------:R-:W-:-:S04]  /*2150*/  LOP3.LUT R0, R0, 0x80000000, RZ, 0xc0, !PT ;  /* 0x8000000000007812 */ /* 0x000fc800078ec0ff */
[----:B------:R-:W-:Y:S01]  /*2160*/  LOP3.LUT R0, R0, 0x7f800000, RZ, 0xfc, !PT ;  /* 0x7f80000000007812 */ /* 0x000fe200078efcff */
[----:B------:R-:W-:Y:S06]  /*2170*/  BRA `(.L_x_99) ;  /* 0x0000000000047947 */ /* 0x000fec0003800000 */
.L_x_97:
[----:B------:R-:W-:-:S07]  /*2180*/  LEA R0, R27, R0, 0x17 ;  /* 0x000000001b007211 */ /* 0x000fce00078eb8ff */
.L_x_99:
[----:B------:R-:W-:Y:S05]  /*2190*/  BSYNC.RECONVERGENT B1 ;  /* 0x0000000000017941 */ /* 0x000fea0003800200 */
.L_x_96:
[----:B------:R-:W-:Y:S05]  /*21a0*/  BRA `(.L_x_100) ;  /* 0x0000000000207947 */ /* 0x000fea0003800000 */
.L_x_95:
[----:B------:R-:W-:-:S04]  /*21b0*/  LOP3.LUT R0, R3, 0x80000000, R0, 0x48, !PT ;  /* 0x8000000003007812 */ /* 0x000fc800078e4800 */
[----:B------:R-:W-:Y:S01]  /*21c0*/  LOP3.LUT R0, R0, 0x7f800000, RZ, 0xfc, !PT ;  /* 0x7f80000000007812 */ /* 0x000fe200078efcff */
[----:B------:R-:W-:Y:S06]  /*21d0*/  BRA `(.L_x_100) ;  /* 0x0000000000147947 */ /* 0x000fec0003800000 */
.L_x_94:
[----:B------:R-:W-:Y:S01]  /*21e0*/  LOP3.LUT R0, R3, 0x80000000, R0, 0x48, !PT ;  /* 0x8000000003007812 */ /* 0x000fe200078e4800 */
[----:B------:R-:W-:Y:S06]  /*21f0*/  BRA `(.L_x_100) ;  /* 0x00000000000c7947 */ /* 0x000fec0003800000 */
.L_x_93:
[----:B------:R-:W0:Y:S01]  /*2200*/  MUFU.RSQ R0, -QNAN ;  /* 0xffc0000000007908 */ /* 0x000e220000001400 */
[----:B------:R-:W-:Y:S05]  /*2210*/  BRA `(.L_x_100) ;  /* 0x0000000000047947 */ /* 0x000fea0003800000 */
.L_x_92:
[----:B------:R-:W-:-:S07]  /*2220*/  FADD.FTZ R0, R0, R3 ;  /* 0x0000000300007221 */ /* 0x000fce0000010000 */
.L_x_100:
[----:B------:R-:W-:Y:S05]  /*2230*/  BSYNC.RECONVERGENT B0 ;  /* 0x0000000000007941 */ /* 0x000fea0003800200 */
.L_x_90:
[----:B------:R-:W-:Y:S01]  /*2240*/  HFMA2 R3, -RZ, RZ, 0, 0 ;  /* 0x00000000ff037431 */ /* 0x000fe200000001ff */
[----:B------:R-:W-:-:S04]  /*2250*/  MOV R2, R22 ;  /* 0x0000001600027202 */ /* 0x000fc80000000f00 */
[----:B0-----:R-:W-:Y:S05]  /*2260*/  RET.REL.NODEC R2 `(_Z13computeForcesP8ParticleiP6float3) ;  /* 0xffffffdc02647950 */ /* 0x001fea0003c3ffff */
.L_x_101:
        /* <DEDUP_REMOVED lines=9> */
.L_x_105:


//--------------------- .nv.shared.reserved.0     --------------------------
	.section	.nv.shared.reserved.0,"aw",@nobits
	.weak		__nv_reservedSMEM_offset_0_alias
	.size		__nv_reservedSMEM_offset_0_alias, 0, 64
	.other		__nv_reservedSMEM_offset_0_alias,@"STO_CUDA_RESERVED_SHARED STV_DEFAULT"
__nv_reservedSMEM_offset_0_alias:
	.zero		0
	.zero		64


//--------------------- .nv.constant0._Z16detectCollisionsP8ParticleiPi --------------------------
	.section	.nv.constant0._Z16detectCollisionsP8ParticleiPi,"a",@progbits
	.sectionflags	@""
	.align	4
.nv.constant0._Z16detectCollisionsP8ParticleiPi:
	.zero		920


//--------------------- .nv.constant0._Z15updateParticlesP8ParticleP6float3if --------------------------
	.section	.nv.constant0._Z15updateParticlesP8ParticleP6float3if,"a",@progbits
	.sectionflags	@""
	.align	4
.nv.constant0._Z15updateParticlesP8ParticleP6float3if:
	.zero		920


//--------------------- .nv.constant0._Z13computeForcesP8ParticleiP6float3 --------------------------
	.section	.nv.constant0._Z13computeForcesP8ParticleiP6float3,"a",@progbits
	.sectionflags	@""
	.align	4
.nv.constant0._Z13computeForcesP8ParticleiP6float3:
	.zero		920


//--------------------- SYMBOLS --------------------------

	.type		.nv.reservedSmem.offset0,@object
	.size		.nv.reservedSmem.offset0,0x4
